//
// Generated by NVIDIA NVVM Compiler
//
// Compiler Build ID: CL-36424714
// Cuda compilation tools, release 13.0, V13.0.88
// Based on NVVM 20.0.0
//

.version 9.0
.target sm_100
.address_size 64

	// .globl	_Z15tensorFFTKernelPK6float2PS_ii
.extern .shared .align 16 .b8 shared_data[];
.global .align 4 .b8 __cudart_i2opi_f[24] = {65, 144, 67, 60, 153, 149, 98, 219, 192, 221, 52, 245, 209, 87, 39, 252, 41, 21, 68, 78, 110, 131, 249, 162};

.visible .entry _Z15tensorFFTKernelPK6float2PS_ii(
	.param .u64 .ptr .align 1 _Z15tensorFFTKernelPK6float2PS_ii_param_0,
	.param .u64 .ptr .align 1 _Z15tensorFFTKernelPK6float2PS_ii_param_1,
	.param .u32 _Z15tensorFFTKernelPK6float2PS_ii_param_2,
	.param .u32 _Z15tensorFFTKernelPK6float2PS_ii_param_3
)
{
	.local .align 4 .b8 	__local_depot0[28];
	.reg .b64 	%SP;
	.reg .b64 	%SPL;
	.reg .pred 	%p<24>;
	.reg .b16 	%rs<38>;
	.reg .b32 	%r<115>;
	.reg .b32 	%f<72>;
	.reg .b64 	%rd<46>;
	.reg .b64 	%fd<9>;

	mov.u64 	%SPL, __local_depot0;
	ld.param.u64 	%rd13, [_Z15tensorFFTKernelPK6float2PS_ii_param_0];
	ld.param.u64 	%rd14, [_Z15tensorFFTKernelPK6float2PS_ii_param_1];
	ld.param.u32 	%r40, [_Z15tensorFFTKernelPK6float2PS_ii_param_2];
	ld.param.u32 	%r41, [_Z15tensorFFTKernelPK6float2PS_ii_param_3];
	add.u64 	%rd1, %SPL, 0;
	add.u64 	%rd2, %SPL, 0;
	mov.u32 	%r1, %ctaid.x;
	mov.u32 	%r2, %tid.x;
	setp.ge.s32 	%p1, %r1, %r41;
	setp.ge.s32 	%p2, %r2, %r40;
	or.pred  	%p3, %p2, %p1;
	@%p3 bra 	$L__BB0_24;
	cvta.to.global.u64 	%rd17, %rd13;
	shl.b32 	%r43, %r40, 1;
	mov.u32 	%r44, shared_data;
	add.s32 	%r3, %r44, %r43;
	mad.lo.s32 	%r4, %r40, %r1, %r2;
	mul.wide.u32 	%rd18, %r4, 8;
	add.s64 	%rd19, %rd17, %rd18;
	ld.global.v2.f32 	{%f10, %f11}, [%rd19];
	// begin inline asm
	{  cvt.rn.f16.f32 %rs2, %f10;}

	// end inline asm
	shl.b32 	%r45, %r2, 1;
	add.s32 	%r5, %r44, %r45;
	st.shared.u16 	[%r5], %rs2;
	// begin inline asm
	{  cvt.rn.f16.f32 %rs3, %f11;}

	// end inline asm
	add.s32 	%r6, %r3, %r45;
	st.shared.u16 	[%r6], %rs3;
	bar.sync 	0;
	cvt.rn.f32.u32 	%f12, %r40;
	mov.b32 	%r46, %f12;
	add.s32 	%r47, %r46, -1060439283;
	and.b32  	%r48, %r47, -8388608;
	sub.s32 	%r49, %r46, %r48;
	mov.b32 	%f13, %r49;
	cvt.rn.f32.s32 	%f14, %r48;
	fma.rn.f32 	%f15, %f14, 0f34000000, 0f00000000;
	add.f32 	%f16, %f13, 0fBF800000;
	fma.rn.f32 	%f17, %f16, 0f3DC6B27F, 0fBE2C7F30;
	fma.rn.f32 	%f18, %f17, %f16, 0f3E2FCF2A;
	fma.rn.f32 	%f19, %f18, %f16, 0fBE374E43;
	fma.rn.f32 	%f20, %f19, %f16, 0f3E520BF4;
	fma.rn.f32 	%f21, %f20, %f16, 0fBE763C8B;
	fma.rn.f32 	%f22, %f21, %f16, 0f3E93BF99;
	fma.rn.f32 	%f23, %f22, %f16, 0fBEB8AA49;
	fma.rn.f32 	%f24, %f23, %f16, 0f3EF6384A;
	fma.rn.f32 	%f25, %f24, %f16, 0fBF38AA3B;
	mul.f32 	%f26, %f16, %f25;
	mul.f32 	%f27, %f16, %f26;
	fma.rn.f32 	%f28, %f16, 0f3FB8AA3B, %f27;
	add.f32 	%f29, %f15, %f28;
	setp.gt.u32 	%p4, %r46, 2139095039;
	fma.rn.f32 	%f30, %f12, 0f7F800000, 0f7F800000;
	selp.f32 	%f31, %f30, %f29, %p4;
	cvt.rni.s32.f32 	%r50, %f31;
	shr.u32 	%r7, %r40, 1;
	max.s32 	%r8, %r50, 0;
	mov.b32 	%r106, 0;
	mov.u64 	%rd30, __cudart_i2opi_f;
$L__BB0_2:
	setp.eq.s32 	%p5, %r106, %r8;
	@%p5 bra 	$L__BB0_23;
	setp.ge.u32 	%p6, %r2, %r7;
	mov.b32 	%r51, 2;
	shl.b32 	%r10, %r51, %r106;
	@%p6 bra 	$L__BB0_22;
	mov.b32 	%r52, 1;
	shl.b32 	%r53, %r52, %r106;
	shr.u32 	%r54, %r2, %r106;
	rem.s32 	%r11, %r2, %r53;
	mad.lo.s32 	%r12, %r54, %r10, %r11;
	add.s32 	%r55, %r12, %r53;
	setp.ge.s32 	%p7, %r55, %r40;
	@%p7 bra 	$L__BB0_22;
	cvt.rn.f64.u32 	%fd1, %r11;
	mul.f64 	%fd2, %fd1, 0dC01921FB54442D18;
	cvt.rn.f64.s32 	%fd3, %r10;
	div.rn.f64 	%fd4, %fd2, %fd3;
	cvt.rn.f32.f64 	%f1, %fd4;
	mul.f32 	%f32, %f1, 0f3F22F983;
	cvt.rni.s32.f32 	%r114, %f32;
	cvt.rn.f32.s32 	%f33, %r114;
	fma.rn.f32 	%f34, %f33, 0fBFC90FDA, %f1;
	fma.rn.f32 	%f35, %f33, 0fB3A22168, %f34;
	fma.rn.f32 	%f71, %f33, 0fA7C234C5, %f35;
	abs.f32 	%f3, %f1;
	setp.ltu.f32 	%p8, %f3, 0f47CE4780;
	mov.u32 	%r110, %r114;
	mov.f32 	%f70, %f71;
	@%p8 bra 	$L__BB0_13;
	setp.neu.f32 	%p9, %f3, 0f7F800000;
	@%p9 bra 	$L__BB0_8;
	mov.f32 	%f38, 0f00000000;
	mul.rn.f32 	%f70, %f1, %f38;
	mov.b32 	%r110, 0;
	bra.uni 	$L__BB0_13;
$L__BB0_8:
	mov.b32 	%r14, %f1;
	mov.b64 	%rd44, 0;
	mov.b32 	%r107, 0;
	mov.u64 	%rd42, __cudart_i2opi_f;
	mov.u64 	%rd43, %rd2;
$L__BB0_9:
	.pragma "nounroll";
	ld.global.nc.u32 	%r57, [%rd42];
	shl.b32 	%r58, %r14, 8;
	or.b32  	%r59, %r58, -2147483648;
	mad.wide.u32 	%rd22, %r57, %r59, %rd44;
	shr.u64 	%rd44, %rd22, 32;
	st.local.u32 	[%rd43], %rd22;
	add.s32 	%r107, %r107, 1;
	add.s64 	%rd43, %rd43, 4;
	add.s64 	%rd42, %rd42, 4;
	setp.ne.s32 	%p10, %r107, 6;
	@%p10 bra 	$L__BB0_9;
	shr.u32 	%r60, %r14, 23;
	st.local.u32 	[%rd2+24], %rd44;
	and.b32  	%r17, %r60, 31;
	and.b32  	%r61, %r60, 224;
	add.s32 	%r62, %r61, -128;
	shr.u32 	%r63, %r62, 5;
	mul.wide.u32 	%rd23, %r63, 4;
	sub.s64 	%rd9, %rd2, %rd23;
	ld.local.u32 	%r108, [%rd9+24];
	ld.local.u32 	%r109, [%rd9+20];
	setp.eq.s32 	%p11, %r17, 0;
	@%p11 bra 	$L__BB0_12;
	shf.l.wrap.b32 	%r108, %r109, %r108, %r17;
	ld.local.u32 	%r64, [%rd9+16];
	shf.l.wrap.b32 	%r109, %r64, %r109, %r17;
$L__BB0_12:
	shr.u32 	%r65, %r108, 30;
	shf.l.wrap.b32 	%r66, %r109, %r108, 2;
	shl.b32 	%r67, %r109, 2;
	shr.u32 	%r68, %r66, 31;
	add.s32 	%r69, %r68, %r65;
	neg.s32 	%r70, %r69;
	setp.lt.s32 	%p12, %r14, 0;
	selp.b32 	%r110, %r70, %r69, %p12;
	xor.b32  	%r71, %r66, %r14;
	shr.s32 	%r72, %r66, 31;
	xor.b32  	%r73, %r72, %r66;
	xor.b32  	%r74, %r72, %r67;
	cvt.u64.u32 	%rd24, %r73;
	shl.b64 	%rd25, %rd24, 32;
	cvt.u64.u32 	%rd26, %r74;
	or.b64  	%rd27, %rd25, %rd26;
	cvt.rn.f64.s64 	%fd5, %rd27;
	mul.f64 	%fd6, %fd5, 0d3BF921FB54442D19;
	cvt.rn.f32.f64 	%f36, %fd6;
	neg.f32 	%f37, %f36;
	setp.lt.s32 	%p13, %r71, 0;
	selp.f32 	%f70, %f37, %f36, %p13;
$L__BB0_13:
	setp.ltu.f32 	%p14, %f3, 0f47CE4780;
	add.s32 	%r76, %r110, 1;
	mul.rn.f32 	%f40, %f70, %f70;
	and.b32  	%r77, %r110, 1;
	setp.eq.b32 	%p15, %r77, 1;
	selp.f32 	%f41, %f70, 0f3F800000, %p15;
	fma.rn.f32 	%f42, %f40, %f41, 0f00000000;
	fma.rn.f32 	%f43, %f40, 0f37CBAC00, 0fBAB607ED;
	selp.f32 	%f44, 0fB94D4153, %f43, %p15;
	selp.f32 	%f45, 0f3C0885E4, 0f3D2AAABB, %p15;
	fma.rn.f32 	%f46, %f44, %f40, %f45;
	selp.f32 	%f47, 0fBE2AAAA8, 0fBEFFFFFF, %p15;
	fma.rn.f32 	%f48, %f46, %f40, %f47;
	fma.rn.f32 	%f49, %f48, %f42, %f41;
	and.b32  	%r78, %r76, 2;
	setp.eq.s32 	%p16, %r78, 0;
	mov.f32 	%f50, 0f00000000;
	sub.f32 	%f51, %f50, %f49;
	selp.f32 	%f39, %f49, %f51, %p16;
	// begin inline asm
	{  cvt.rn.f16.f32 %rs4, %f39;}

	// end inline asm
	@%p14 bra 	$L__BB0_21;
	setp.neu.f32 	%p17, %f3, 0f7F800000;
	@%p17 bra 	$L__BB0_16;
	mov.f32 	%f54, 0f00000000;
	mul.rn.f32 	%f71, %f1, %f54;
	mov.b32 	%r114, 0;
	bra.uni 	$L__BB0_21;
$L__BB0_16:
	mov.b32 	%r26, %f1;
	shl.b32 	%r80, %r26, 8;
	or.b32  	%r27, %r80, -2147483648;
	mov.b64 	%rd45, 0;
	mov.b32 	%r111, 0;
$L__BB0_17:
	.pragma "nounroll";
	mul.wide.u32 	%rd29, %r111, 4;
	add.s64 	%rd31, %rd30, %rd29;
	ld.global.nc.u32 	%r81, [%rd31];
	mad.wide.u32 	%rd32, %r81, %r27, %rd45;
	shr.u64 	%rd45, %rd32, 32;
	add.s64 	%rd33, %rd1, %rd29;
	st.local.u32 	[%rd33], %rd32;
	add.s32 	%r111, %r111, 1;
	setp.ne.s32 	%p18, %r111, 6;
	@%p18 bra 	$L__BB0_17;
	shr.u32 	%r82, %r26, 23;
	st.local.u32 	[%rd1+24], %rd45;
	and.b32  	%r30, %r82, 31;
	and.b32  	%r83, %r82, 224;
	add.s32 	%r84, %r83, -128;
	shr.u32 	%r85, %r84, 5;
	mul.wide.u32 	%rd34, %r85, 4;
	sub.s64 	%rd12, %rd1, %rd34;
	ld.local.u32 	%r112, [%rd12+24];
	ld.local.u32 	%r113, [%rd12+20];
	setp.eq.s32 	%p19, %r30, 0;
	@%p19 bra 	$L__BB0_20;
	shf.l.wrap.b32 	%r112, %r113, %r112, %r30;
	ld.local.u32 	%r86, [%rd12+16];
	shf.l.wrap.b32 	%r113, %r86, %r113, %r30;
$L__BB0_20:
	shr.u32 	%r87, %r112, 30;
	shf.l.wrap.b32 	%r88, %r113, %r112, 2;
	shl.b32 	%r89, %r113, 2;
	shr.u32 	%r90, %r88, 31;
	add.s32 	%r91, %r90, %r87;
	neg.s32 	%r92, %r91;
	setp.lt.s32 	%p20, %r26, 0;
	selp.b32 	%r114, %r92, %r91, %p20;
	xor.b32  	%r93, %r88, %r26;
	shr.s32 	%r94, %r88, 31;
	xor.b32  	%r95, %r94, %r88;
	xor.b32  	%r96, %r94, %r89;
	cvt.u64.u32 	%rd35, %r95;
	shl.b64 	%rd36, %rd35, 32;
	cvt.u64.u32 	%rd37, %r96;
	or.b64  	%rd38, %rd36, %rd37;
	cvt.rn.f64.s64 	%fd7, %rd38;
	mul.f64 	%fd8, %fd7, 0d3BF921FB54442D19;
	cvt.rn.f32.f64 	%f52, %fd8;
	neg.f32 	%f53, %f52;
	setp.lt.s32 	%p21, %r93, 0;
	selp.f32 	%f71, %f53, %f52, %p21;
$L__BB0_21:
	mul.rn.f32 	%f56, %f71, %f71;
	and.b32  	%r98, %r114, 1;
	setp.eq.b32 	%p22, %r98, 1;
	selp.f32 	%f57, 0f3F800000, %f71, %p22;
	fma.rn.f32 	%f58, %f56, %f57, 0f00000000;
	fma.rn.f32 	%f59, %f56, 0f37CBAC00, 0fBAB607ED;
	selp.f32 	%f60, %f59, 0fB94D4153, %p22;
	selp.f32 	%f61, 0f3D2AAABB, 0f3C0885E4, %p22;
	fma.rn.f32 	%f62, %f60, %f56, %f61;
	selp.f32 	%f63, 0fBEFFFFFF, 0fBE2AAAA8, %p22;
	fma.rn.f32 	%f64, %f62, %f56, %f63;
	fma.rn.f32 	%f65, %f64, %f58, %f57;
	and.b32  	%r99, %r114, 2;
	setp.eq.s32 	%p23, %r99, 0;
	mov.f32 	%f66, 0f00000000;
	sub.f32 	%f67, %f66, %f65;
	selp.f32 	%f55, %f65, %f67, %p23;
	// begin inline asm
	{  cvt.rn.f16.f32 %rs5, %f55;}

	// end inline asm
	shl.b32 	%r100, %r12, 1;
	mov.u32 	%r101, shared_data;
	add.s32 	%r102, %r101, %r100;
	ld.shared.u16 	%rs31, [%r102];
	add.s32 	%r103, %r3, %r100;
	ld.shared.u16 	%rs28, [%r103];
	add.s32 	%r104, %r102, %r10;
	ld.shared.u16 	%rs7, [%r104];
	add.s32 	%r105, %r103, %r10;
	ld.shared.u16 	%rs10, [%r105];
	// begin inline asm
	{mul.f16 %rs6,%rs7,%rs4;
}
	// end inline asm
	// begin inline asm
	{mul.f16 %rs9,%rs10,%rs5;
}
	// end inline asm
	// begin inline asm
	{sub.f16 %rs12,%rs6,%rs9;
}
	// end inline asm
	// begin inline asm
	{mul.f16 %rs15,%rs7,%rs5;
}
	// end inline asm
	// begin inline asm
	{mul.f16 %rs18,%rs10,%rs4;
}
	// end inline asm
	// begin inline asm
	{add.f16 %rs21,%rs15,%rs18;
}
	// end inline asm
	// begin inline asm
	{add.f16 %rs24,%rs31,%rs12;
}
	// end inline asm
	st.shared.u16 	[%r102], %rs24;
	// begin inline asm
	{add.f16 %rs27,%rs28,%rs21;
}
	// end inline asm
	st.shared.u16 	[%r103], %rs27;
	// begin inline asm
	{sub.f16 %rs30,%rs31,%rs12;
}
	// end inline asm
	st.shared.u16 	[%r104], %rs30;
	// begin inline asm
	{sub.f16 %rs33,%rs28,%rs21;
}
	// end inline asm
	st.shared.u16 	[%r105], %rs33;
$L__BB0_22:
	bar.sync 	0;
	add.s32 	%r106, %r106, 1;
	bra.uni 	$L__BB0_2;
$L__BB0_23:
	ld.shared.u16 	%rs36, [%r5];
	// begin inline asm
	{  cvt.f32.f16 %f68, %rs36;}

	// end inline asm
	cvta.to.global.u64 	%rd39, %rd14;
	mul.wide.u32 	%rd40, %r4, 8;
	add.s64 	%rd41, %rd39, %rd40;
	ld.shared.u16 	%rs37, [%r6];
	// begin inline asm
	{  cvt.f32.f16 %f69, %rs37;}

	// end inline asm
	st.global.v2.f32 	[%rd41], {%f68, %f69};
$L__BB0_24:
	ret;

}
	// .globl	_Z18optimizedFFTKernelPK6float2PS_ii
.visible .entry _Z18optimizedFFTKernelPK6float2PS_ii(
	.param .u64 .ptr .align 1 _Z18optimizedFFTKernelPK6float2PS_ii_param_0,
	.param .u64 .ptr .align 1 _Z18optimizedFFTKernelPK6float2PS_ii_param_1,
	.param .u32 _Z18optimizedFFTKernelPK6float2PS_ii_param_2,
	.param .u32 _Z18optimizedFFTKernelPK6float2PS_ii_param_3
)
{
	.reg .pred 	%p<12>;
	.reg .b32 	%r<38>;
	.reg .b32 	%f<59>;
	.reg .b64 	%rd<19>;

	ld.param.u64 	%rd5, [_Z18optimizedFFTKernelPK6float2PS_ii_param_0];
	ld.param.u64 	%rd6, [_Z18optimizedFFTKernelPK6float2PS_ii_param_1];
	ld.param.u32 	%r23, [_Z18optimizedFFTKernelPK6float2PS_ii_param_2];
	ld.param.u32 	%r24, [_Z18optimizedFFTKernelPK6float2PS_ii_param_3];
	cvta.to.global.u64 	%rd1, %rd6;
	cvta.to.global.u64 	%rd2, %rd5;
	mov.u32 	%r25, %ctaid.x;
	mov.u32 	%r26, %ntid.x;
	mov.u32 	%r27, %tid.x;
	mad.lo.s32 	%r1, %r25, %r26, %r27;
	setp.ge.s32 	%p1, %r1, %r24;
	setp.lt.s32 	%p2, %r23, 1;
	or.pred  	%p3, %p1, %p2;
	@%p3 bra 	$L__BB1_13;
	mul.lo.s32 	%r2, %r23, %r1;
	and.b32  	%r3, %r23, 15;
	setp.lt.u32 	%p4, %r23, 16;
	mov.b32 	%r34, 0;
	@%p4 bra 	$L__BB1_4;
	and.b32  	%r34, %r23, 2147483632;
	neg.s32 	%r32, %r34;
	add.s64 	%rd3, %rd1, 64;
	add.s64 	%rd4, %rd2, 64;
	mov.u32 	%r31, %r2;
$L__BB1_3:
	.pragma "nounroll";
	mul.wide.s32 	%rd7, %r31, 8;
	add.s64 	%rd8, %rd3, %rd7;
	add.s64 	%rd9, %rd4, %rd7;
	ld.global.v2.f32 	{%f1, %f2}, [%rd9+-64];
	st.global.v2.f32 	[%rd8+-64], {%f1, %f2};
	ld.global.v2.f32 	{%f3, %f4}, [%rd9+-56];
	st.global.v2.f32 	[%rd8+-56], {%f3, %f4};
	ld.global.v2.f32 	{%f5, %f6}, [%rd9+-48];
	st.global.v2.f32 	[%rd8+-48], {%f5, %f6};
	ld.global.v2.f32 	{%f7, %f8}, [%rd9+-40];
	st.global.v2.f32 	[%rd8+-40], {%f7, %f8};
	ld.global.v2.f32 	{%f9, %f10}, [%rd9+-32];
	st.global.v2.f32 	[%rd8+-32], {%f9, %f10};
	ld.global.v2.f32 	{%f11, %f12}, [%rd9+-24];
	st.global.v2.f32 	[%rd8+-24], {%f11, %f12};
	ld.global.v2.f32 	{%f13, %f14}, [%rd9+-16];
	st.global.v2.f32 	[%rd8+-16], {%f13, %f14};
	ld.global.v2.f32 	{%f15, %f16}, [%rd9+-8];
	st.global.v2.f32 	[%rd8+-8], {%f15, %f16};
	ld.global.v2.f32 	{%f17, %f18}, [%rd9];
	st.global.v2.f32 	[%rd8], {%f17, %f18};
	ld.global.v2.f32 	{%f19, %f20}, [%rd9+8];
	st.global.v2.f32 	[%rd8+8], {%f19, %f20};
	ld.global.v2.f32 	{%f21, %f22}, [%rd9+16];
	st.global.v2.f32 	[%rd8+16], {%f21, %f22};
	ld.global.v2.f32 	{%f23, %f24}, [%rd9+24];
	st.global.v2.f32 	[%rd8+24], {%f23, %f24};
	ld.global.v2.f32 	{%f25, %f26}, [%rd9+32];
	st.global.v2.f32 	[%rd8+32], {%f25, %f26};
	ld.global.v2.f32 	{%f27, %f28}, [%rd9+40];
	st.global.v2.f32 	[%rd8+40], {%f27, %f28};
	ld.global.v2.f32 	{%f29, %f30}, [%rd9+48];
	st.global.v2.f32 	[%rd8+48], {%f29, %f30};
	ld.global.v2.f32 	{%f31, %f32}, [%rd9+56];
	st.global.v2.f32 	[%rd8+56], {%f31, %f32};
	add.s32 	%r32, %r32, 16;
	add.s32 	%r31, %r31, 16;
	setp.ne.s32 	%p5, %r32, 0;
	@%p5 bra 	$L__BB1_3;
$L__BB1_4:
	setp.eq.s32 	%p6, %r3, 0;
	@%p6 bra 	$L__BB1_13;
	and.b32  	%r11, %r23, 7;
	setp.lt.u32 	%p7, %r3, 8;
	@%p7 bra 	$L__BB1_7;
	add.s32 	%r29, %r34, %r2;
	mul.wide.s32 	%rd10, %r29, 8;
	add.s64 	%rd11, %rd1, %rd10;
	add.s64 	%rd12, %rd2, %rd10;
	ld.global.v2.f32 	{%f33, %f34}, [%rd12];
	st.global.v2.f32 	[%rd11], {%f33, %f34};
	ld.global.v2.f32 	{%f35, %f36}, [%rd12+8];
	st.global.v2.f32 	[%rd11+8], {%f35, %f36};
	ld.global.v2.f32 	{%f37, %f38}, [%rd12+16];
	st.global.v2.f32 	[%rd11+16], {%f37, %f38};
	ld.global.v2.f32 	{%f39, %f40}, [%rd12+24];
	st.global.v2.f32 	[%rd11+24], {%f39, %f40};
	ld.global.v2.f32 	{%f41, %f42}, [%rd12+32];
	st.global.v2.f32 	[%rd11+32], {%f41, %f42};
	ld.global.v2.f32 	{%f43, %f44}, [%rd12+40];
	st.global.v2.f32 	[%rd11+40], {%f43, %f44};
	ld.global.v2.f32 	{%f45, %f46}, [%rd12+48];
	st.global.v2.f32 	[%rd11+48], {%f45, %f46};
	ld.global.v2.f32 	{%f47, %f48}, [%rd12+56];
	st.global.v2.f32 	[%rd11+56], {%f47, %f48};
	add.s32 	%r34, %r34, 8;
$L__BB1_7:
	setp.eq.s32 	%p8, %r11, 0;
	@%p8 bra 	$L__BB1_13;
	and.b32  	%r14, %r23, 3;
	setp.lt.u32 	%p9, %r11, 4;
	@%p9 bra 	$L__BB1_10;
	add.s32 	%r30, %r34, %r2;
	mul.wide.s32 	%rd13, %r30, 8;
	add.s64 	%rd14, %rd1, %rd13;
	add.s64 	%rd15, %rd2, %rd13;
	ld.global.v2.f32 	{%f49, %f50}, [%rd15];
	st.global.v2.f32 	[%rd14], {%f49, %f50};
	ld.global.v2.f32 	{%f51, %f52}, [%rd15+8];
	st.global.v2.f32 	[%rd14+8], {%f51, %f52};
	ld.global.v2.f32 	{%f53, %f54}, [%rd15+16];
	st.global.v2.f32 	[%rd14+16], {%f53, %f54};
	ld.global.v2.f32 	{%f55, %f56}, [%rd15+24];
	st.global.v2.f32 	[%rd14+24], {%f55, %f56};
	add.s32 	%r34, %r34, 4;
$L__BB1_10:
	setp.eq.s32 	%p10, %r14, 0;
	@%p10 bra 	$L__BB1_13;
	add.s32 	%r37, %r34, %r2;
	neg.s32 	%r36, %r14;
$L__BB1_12:
	.pragma "nounroll";
	mul.wide.s32 	%rd16, %r37, 8;
	add.s64 	%rd17, %rd2, %rd16;
	add.s64 	%rd18, %rd1, %rd16;
	ld.global.v2.f32 	{%f57, %f58}, [%rd17];
	st.global.v2.f32 	[%rd18], {%f57, %f58};
	add.s32 	%r37, %r37, 1;
	add.s32 	%r36, %r36, 1;
	setp.ne.s32 	%p11, %r36, 0;
	@%p11 bra 	$L__BB1_12;
$L__BB1_13:
	ret;

}
	// .globl	_Z14largeFFTKernelPK6float2PS_ii
.visible .entry _Z14largeFFTKernelPK6float2PS_ii(
	.param .u64 .ptr .align 1 _Z14largeFFTKernelPK6float2PS_ii_param_0,
	.param .u64 .ptr .align 1 _Z14largeFFTKernelPK6float2PS_ii_param_1,
	.param .u32 _Z14largeFFTKernelPK6float2PS_ii_param_2,
	.param .u32 _Z14largeFFTKernelPK6float2PS_ii_param_3
)
{
	.reg .pred 	%p<12>;
	.reg .b32 	%r<55>;
	.reg .b32 	%f<11>;
	.reg .b64 	%rd<20>;

	ld.param.u64 	%rd5, [_Z14largeFFTKernelPK6float2PS_ii_param_0];
	ld.param.u64 	%rd6, [_Z14largeFFTKernelPK6float2PS_ii_param_1];
	ld.param.u32 	%r36, [_Z14largeFFTKernelPK6float2PS_ii_param_2];
	ld.param.u32 	%r37, [_Z14largeFFTKernelPK6float2PS_ii_param_3];
	cvta.to.global.u64 	%rd1, %rd6;
	cvta.to.global.u64 	%rd2, %rd5;
	mov.u32 	%r1, %ctaid.x;
	setp.ge.s32 	%p1, %r1, %r37;
	@%p1 bra 	$L__BB2_18;
	mov.u32 	%r38, %ntid.x;
	add.s32 	%r39, %r38, %r36;
	add.s32 	%r40, %r39, -1;
	div.s32 	%r2, %r40, %r38;
	setp.lt.s32 	%p2, %r2, 1;
	@%p2 bra 	$L__BB2_18;
	mov.u32 	%r42, %tid.x;
	mul.lo.s32 	%r3, %r2, %r42;
	mul.lo.s32 	%r4, %r36, %r1;
	and.b32  	%r5, %r2, 3;
	setp.lt.u32 	%p3, %r2, 4;
	mov.b32 	%r51, 0;
	@%p3 bra 	$L__BB2_13;
	and.b32  	%r51, %r2, 2147483644;
	neg.s32 	%r50, %r51;
	add.s32 	%r45, %r3, %r4;
	add.s32 	%r49, %r45, 1;
	add.s32 	%r48, %r3, 3;
	add.s32 	%r47, %r45, 2;
	add.s32 	%r46, %r45, 3;
$L__BB2_4:
	add.s32 	%r19, %r48, -2;
	add.s32 	%r43, %r48, -3;
	setp.ge.s32 	%p4, %r43, %r36;
	@%p4 bra 	$L__BB2_6;
	mul.wide.s32 	%rd7, %r45, 8;
	add.s64 	%rd8, %rd1, %rd7;
	add.s64 	%rd9, %rd2, %rd7;
	ld.global.v2.f32 	{%f1, %f2}, [%rd9];
	st.global.v2.f32 	[%rd8], {%f1, %f2};
$L__BB2_6:
	setp.ge.s32 	%p5, %r19, %r36;
	@%p5 bra 	$L__BB2_8;
	mul.wide.s32 	%rd10, %r49, 8;
	add.s64 	%rd11, %rd1, %rd10;
	add.s64 	%rd12, %rd2, %rd10;
	ld.global.v2.f32 	{%f3, %f4}, [%rd12];
	st.global.v2.f32 	[%rd11], {%f3, %f4};
$L__BB2_8:
	add.s32 	%r44, %r19, 1;
	setp.ge.s32 	%p6, %r44, %r36;
	@%p6 bra 	$L__BB2_10;
	mul.wide.s32 	%rd13, %r47, 8;
	add.s64 	%rd14, %rd1, %rd13;
	add.s64 	%rd15, %rd2, %rd13;
	ld.global.v2.f32 	{%f5, %f6}, [%rd15];
	st.global.v2.f32 	[%rd14], {%f5, %f6};
$L__BB2_10:
	setp.ge.s32 	%p7, %r48, %r36;
	@%p7 bra 	$L__BB2_12;
	mul.wide.s32 	%rd16, %r46, 8;
	add.s64 	%rd17, %rd1, %rd16;
	add.s64 	%rd18, %rd2, %rd16;
	ld.global.v2.f32 	{%f7, %f8}, [%rd18];
	st.global.v2.f32 	[%rd17], {%f7, %f8};
$L__BB2_12:
	add.s32 	%r50, %r50, 4;
	add.s32 	%r49, %r49, 4;
	add.s32 	%r48, %r48, 4;
	add.s32 	%r47, %r47, 4;
	add.s32 	%r46, %r46, 4;
	add.s32 	%r45, %r45, 4;
	setp.ne.s32 	%p8, %r50, 0;
	@%p8 bra 	$L__BB2_4;
$L__BB2_13:
	setp.eq.s32 	%p9, %r5, 0;
	@%p9 bra 	$L__BB2_18;
	add.s32 	%r53, %r51, %r3;
	add.s32 	%r54, %r53, %r4;
	neg.s32 	%r52, %r5;
$L__BB2_15:
	.pragma "nounroll";
	mul.wide.s32 	%rd19, %r54, 8;
	add.s64 	%rd3, %rd2, %rd19;
	add.s64 	%rd4, %rd1, %rd19;
	setp.ge.s32 	%p10, %r53, %r36;
	@%p10 bra 	$L__BB2_17;
	ld.global.v2.f32 	{%f9, %f10}, [%rd3];
	st.global.v2.f32 	[%rd4], {%f9, %f10};
$L__BB2_17:
	add.s32 	%r54, %r54, 1;
	add.s32 	%r53, %r53, 1;
	add.s32 	%r52, %r52, 1;
	setp.ne.s32 	%p11, %r52, 0;
	@%p11 bra 	$L__BB2_15;
$L__BB2_18:
	ret;

}


// ===== COMPILED SASS (sm_100) =====

	.target	sm_100

	.elftype	@"ET_EXEC"


//--------------------- .note.nv.tkinfo           --------------------------
	.section	.note.nv.tkinfo,"",@"SHT_NOTE"
	.sectionflags	@"SHF_NOTE_NV_TKINFO"
	.tkinfo
        /*0018*/ 	.word	0x00000002
        /*0030*/ 	.string	""
        /*0030*/ 	.string	"ptxas"
        /*0030*/ 	.string	"Cuda compilation tools, release 13.0, V13.0.88"
        /*0030*/ 	.string	"Build cuda_13.0.r13.0/compiler.36424714_0"
        /*0030*/ 	.string	"-arch sm_100 -m 64 "



//--------------------- .note.nv.cuinfo           --------------------------
	.section	.note.nv.cuinfo,"",@"SHT_NOTE"
	.sectionflags	@"SHF_NOTE_NV_CUINFO"
        /*0018*/ 	.short	0x0002
        /*001a*/ 	.short	0x0064
        /*001c*/ 	.short	0x0082
	.zero		2


//--------------------- .nv.info                  --------------------------
	.section	.nv.info,"",@"SHT_CUDA_INFO"
	.align	4


	//----- nvinfo : EIATTR_REGCOUNT
	.align		4
        /*0000*/ 	.byte	0x04, 0x2f
        /*0002*/ 	.short	(.L_2 - .L_1)
	.align		4
.L_1:
        /*0004*/ 	.word	index@(_Z15tensorFFTKernelPK6float2PS_ii)
        /*0008*/ 	.word	0x0000001e


	//----- nvinfo : EIATTR_FRAME_SIZE
	.align		4
.L_2:
        /*000c*/ 	.byte	0x04, 0x11
        /*000e*/ 	.short	(.L_4 - .L_3)
	.align		4
.L_3:
        /*0010*/ 	.word	index@($__internal_0_$__cuda_sm20_div_rn_f64_full)
        /*0014*/ 	.word	0x00000020


	//----- nvinfo : EIATTR_FRAME_SIZE
	.align		4
.L_4:
        /*0018*/ 	.byte	0x04, 0x11
        /*001a*/ 	.short	(.L_6 - .L_5)
	.align		4
.L_5:
        /*001c*/ 	.word	index@(_Z15tensorFFTKernelPK6float2PS_ii)
        /*0020*/ 	.word	0x00000020


	//----- nvinfo : EIATTR_REGCOUNT
	.align		4
.L_6:
        /*0024*/ 	.byte	0x04, 0x2f
        /*0026*/ 	.short	(.L_8 - .L_7)
	.align		4
.L_7:
        /*0028*/ 	.word	index@(_Z18optimizedFFTKernelPK6float2PS_ii)
        /*002c*/ 	.word	0x00000019


	//----- nvinfo : EIATTR_FRAME_SIZE
	.align		4
.L_8:
        /*0030*/ 	.byte	0x04, 0x11
        /*0032*/ 	.short	(.L_10 - .L_9)
	.align		4
.L_9:
        /*0034*/ 	.word	index@(_Z18optimizedFFTKernelPK6float2PS_ii)
        /*0038*/ 	.word	0x00000000


	//----- nvinfo : EIATTR_REGCOUNT
	.align		4
.L_10:
        /*003c*/ 	.byte	0x04, 0x2f
        /*003e*/ 	.short	(.L_12 - .L_11)
	.align		4
.L_11:
        /*0040*/ 	.word	index@(_Z14largeFFTKernelPK6float2PS_ii)
        /*0044*/ 	.word	0x0000001c


	//----- nvinfo : EIATTR_FRAME_SIZE
	.align		4
.L_12:
        /*0048*/ 	.byte	0x04, 0x11
        /*004a*/ 	.short	(.L_14 - .L_13)
	.align		4
.L_13:
        /*004c*/ 	.word	index@(_Z14largeFFTKernelPK6float2PS_ii)
        /*0050*/ 	.word	0x00000000


	//----- nvinfo : EIATTR_MIN_STACK_SIZE
	.align		4
.L_14:
        /*0054*/ 	.byte	0x04, 0x12
        /*0056*/ 	.short	(.L_16 - .L_15)
	.align		4
.L_15:
        /*0058*/ 	.word	index@(_Z14largeFFTKernelPK6float2PS_ii)
        /*005c*/ 	.word	0x00000000


	//----- nvinfo : EIATTR_MIN_STACK_SIZE
	.align		4
.L_16:
        /*0060*/ 	.byte	0x04, 0x12
        /*0062*/ 	.short	(.L_18 - .L_17)
	.align		4
.L_17:
        /*0064*/ 	.word	index@(_Z18optimizedFFTKernelPK6float2PS_ii)
        /*0068*/ 	.word	0x00000000


	//----- nvinfo : EIATTR_MIN_STACK_SIZE
	.align		4
.L_18:
        /*006c*/ 	.byte	0x04, 0x12
        /*006e*/ 	.short	(.L_20 - .L_19)
	.align		4
.L_19:
        /*0070*/ 	.word	index@(_Z15tensorFFTKernelPK6float2PS_ii)
        /*0074*/ 	.word	0x00000020
.L_20:


//--------------------- .nv.compat                --------------------------
	.section	.nv.compat,"",@"SHT_CUDA_COMPAT_INFO"
	.align	4
        /*0000*/ 	.byte	0x02, 0x09, 0x00, 0x00, 0x02, 0x02, 0x01, 0x00, 0x02, 0x05, 0x05, 0x00, 0x03, 0x07, 0x01, 0x01
        /*0010*/ 	.byte	0x02, 0x03, 0x00, 0x00, 0x02, 0x06, 0x01, 0x00, 0x04, 0x0b, 0x08, 0x00, 0x01, 0x00, 0x00, 0x00
        /*0020*/ 	.byte	0x00, 0x00, 0x00, 0x00


//--------------------- .nv.info._Z14largeFFTKernelPK6float2PS_ii --------------------------
	.section	.nv.info._Z14largeFFTKernelPK6float2PS_ii,"",@"SHT_CUDA_INFO"
	.sectionflags	@""
	.align	4


	//----- nvinfo : EIATTR_CUDA_API_VERSION
	.align		4
        /*0000*/ 	.byte	0x04, 0x37
        /*0002*/ 	.short	(.L_22 - .L_21)
.L_21:
        /*0004*/ 	.word	0x00000082


	//----- nvinfo : EIATTR_KPARAM_INFO
	.align		4
.L_22:
        /*0008*/ 	.byte	0x04, 0x17
        /*000a*/ 	.short	(.L_24 - .L_23)
.L_23:
        /*000c*/ 	.word	0x00000000
        /*0010*/ 	.short	0x0003
        /*0012*/ 	.short	0x0014
        /*0014*/ 	.byte	0x00, 0xf0, 0x11, 0x00


	//----- nvinfo : EIATTR_KPARAM_INFO
	.align		4
.L_24:
        /*0018*/ 	.byte	0x04, 0x17
        /*001a*/ 	.short	(.L_26 - .L_25)
.L_25:
        /*001c*/ 	.word	0x00000000
        /*0020*/ 	.short	0x0002
        /*0022*/ 	.short	0x0010
        /*0024*/ 	.byte	0x00, 0xf0, 0x11, 0x00


	//----- nvinfo : EIATTR_KPARAM_INFO
	.align		4
.L_26:
        /*0028*/ 	.byte	0x04, 0x17
        /*002a*/ 	.short	(.L_28 - .L_27)
.L_27:
        /*002c*/ 	.word	0x00000000
        /*0030*/ 	.short	0x0001
        /*0032*/ 	.short	0x0008
        /*0034*/ 	.byte	0x00, 0xf5, 0x21, 0x00


	//----- nvinfo : EIATTR_KPARAM_INFO
	.align		4
.L_28:
        /*0038*/ 	.byte	0x04, 0x17
        /*003a*/ 	.short	(.L_30 - .L_29)
.L_29:
        /*003c*/ 	.word	0x00000000
        /*0040*/ 	.short	0x0000
        /*0042*/ 	.short	0x0000
        /*0044*/ 	.byte	0x00, 0xf5, 0x21, 0x00


	//----- nvinfo : EIATTR_SPARSE_MMA_MASK
	.align		4
.L_30:
        /*0048*/ 	.byte	0x03, 0x50
        /*004a*/ 	.short	0x0000


	//----- nvinfo : EIATTR_MAXREG_COUNT
	.align		4
        /*004c*/ 	.byte	0x03, 0x1b
        /*004e*/ 	.short	0x00ff


	//----- nvinfo : EIATTR_MERCURY_ISA_VERSION
	.align		4
        /*0050*/ 	.byte	0x03, 0x5f
        /*0052*/ 	.short	0x0101


	//----- nvinfo : EIATTR_VRC_CTA_INIT_COUNT
	.align		4
        /*0054*/ 	.byte	0x02, 0x4a
	.zero		1
	.zero		1


	//----- nvinfo : EIATTR_EXIT_INSTR_OFFSETS
	.align		4
        /*0058*/ 	.byte	0x04, 0x1c
        /*005a*/ 	.short	(.L_32 - .L_31)


	//   ....[0]....
.L_31:
        /*005c*/ 	.word	0x00000040


	//   ....[1]....
        /*0060*/ 	.word	0x00000250


	//   ....[2]....
        /*0064*/ 	.word	0x00001480


	//   ....[3]....
        /*0068*/ 	.word	0x00001590


	//----- nvinfo : EIATTR_CBANK_PARAM_SIZE
	.align		4
.L_32:
        /*006c*/ 	.byte	0x03, 0x19
        /*006e*/ 	.short	0x0018


	//----- nvinfo : EIATTR_PARAM_CBANK
	.align		4
        /*0070*/ 	.byte	0x04, 0x0a
        /*0072*/ 	.short	(.L_34 - .L_33)
	.align		4
.L_33:
        /*0074*/ 	.word	index@(.nv.constant0._Z14largeFFTKernelPK6float2PS_ii)
        /*0078*/ 	.short	0x0380
        /*007a*/ 	.short	0x0018


	//----- nvinfo : EIATTR_SW_WAR
	.align		4
.L_34:
        /*007c*/ 	.byte	0x04, 0x36
        /*007e*/ 	.short	(.L_36 - .L_35)
.L_35:
        /*0080*/ 	.word	0x00000008
.L_36:


//--------------------- .nv.info._Z18optimizedFFTKernelPK6float2PS_ii --------------------------
	.section	.nv.info._Z18optimizedFFTKernelPK6float2PS_ii,"",@"SHT_CUDA_INFO"
	.sectionflags	@""
	.align	4


	//----- nvinfo : EIATTR_CUDA_API_VERSION
	.align		4
        /*0000*/ 	.byte	0x04, 0x37
        /*0002*/ 	.short	(.L_38 - .L_37)
.L_37:
        /*0004*/ 	.word	0x00000082


	//----- nvinfo : EIATTR_KPARAM_INFO
	.align		4
.L_38:
        /*0008*/ 	.byte	0x04, 0x17
        /*000a*/ 	.short	(.L_40 - .L_39)
.L_39:
        /*000c*/ 	.word	0x00000000
        /*0010*/ 	.short	0x0003
        /*0012*/ 	.short	0x0014
        /*0014*/ 	.byte	0x00, 0xf0, 0x11, 0x00


	//----- nvinfo : EIATTR_KPARAM_INFO
	.align		4
.L_40:
        /*0018*/ 	.byte	0x04, 0x17
        /*001a*/ 	.short	(.L_42 - .L_41)
.L_41:
        /*001c*/ 	.word	0x00000000
        /*0020*/ 	.short	0x0002
        /*0022*/ 	.short	0x0010
        /*0024*/ 	.byte	0x00, 0xf0, 0x11, 0x00


	//----- nvinfo : EIATTR_KPARAM_INFO
	.align		4
.L_42:
        /*0028*/ 	.byte	0x04, 0x17
        /*002a*/ 	.short	(.L_44 - .L_43)
.L_43:
        /*002c*/ 	.word	0x00000000
        /*0030*/ 	.short	0x0001
        /*0032*/ 	.short	0x0008
        /*0034*/ 	.byte	0x00, 0xf5, 0x21, 0x00


	//----- nvinfo : EIATTR_KPARAM_INFO
	.align		4
.L_44:
        /*0038*/ 	.byte	0x04, 0x17
        /*003a*/ 	.short	(.L_46 - .L_45)
.L_45:
        /*003c*/ 	.word	0x00000000
        /*0040*/ 	.short	0x0000
        /*0042*/ 	.short	0x0000
        /*0044*/ 	.byte	0x00, 0xf5, 0x21, 0x00


	//----- nvinfo : EIATTR_SPARSE_MMA_MASK
	.align		4
.L_46:
        /*0048*/ 	.byte	0x03, 0x50
        /*004a*/ 	.short	0x0000


	//----- nvinfo : EIATTR_MAXREG_COUNT
	.align		4
        /*004c*/ 	.byte	0x03, 0x1b
        /*004e*/ 	.short	0x00ff


	//----- nvinfo : EIATTR_MERCURY_ISA_VERSION
	.align		4
        /*0050*/ 	.byte	0x03, 0x5f
        /*0052*/ 	.short	0x0101


	//----- nvinfo : EIATTR_VRC_CTA_INIT_COUNT
	.align		4
        /*0054*/ 	.byte	0x02, 0x4a
	.zero		1
	.zero		1


	//----- nvinfo : EIATTR_EXIT_INSTR_OFFSETS
	.align		4
        /*0058*/ 	.byte	0x04, 0x1c
        /*005a*/ 	.short	(.L_48 - .L_47)


	//   ....[0]....
.L_47:
        /*005c*/ 	.word	0x00000080


	//   ....[1]....
        /*0060*/ 	.word	0x00000420


	//   ....[2]....
        /*0064*/ 	.word	0x000005d0


	//   ....[3]....
        /*0068*/ 	.word	0x00000700


	//   ....[4]....
        /*006c*/ 	.word	0x000007d0


	//----- nvinfo : EIATTR_CBANK_PARAM_SIZE
	.align		4
.L_48:
        /*0070*/ 	.byte	0x03, 0x19
        /*0072*/ 	.short	0x0018


	//----- nvinfo : EIATTR_PARAM_CBANK
	.align		4
        /*0074*/ 	.byte	0x04, 0x0a
        /*0076*/ 	.short	(.L_50 - .L_49)
	.align		4
.L_49:
        /*0078*/ 	.word	index@(.nv.constant0._Z18optimizedFFTKernelPK6float2PS_ii)
        /*007c*/ 	.short	0x0380
        /*007e*/ 	.short	0x0018


	//----- nvinfo : EIATTR_SW_WAR
	.align		4
.L_50:
        /*0080*/ 	.byte	0x04, 0x36
        /*0082*/ 	.short	(.L_52 - .L_51)
.L_51:
        /*0084*/ 	.word	0x00000008
.L_52:


//--------------------- .nv.info._Z15tensorFFTKernelPK6float2PS_ii --------------------------
	.section	.nv.info._Z15tensorFFTKernelPK6float2PS_ii,"",@"SHT_CUDA_INFO"
	.sectionflags	@""
	.align	4


	//----- nvinfo : EIATTR_CUDA_API_VERSION
	.align		4
        /*0000*/ 	.byte	0x04, 0x37
        /*0002*/ 	.short	(.L_54 - .L_53)
.L_53:
        /*0004*/ 	.word	0x00000082


	//----- nvinfo : EIATTR_KPARAM_INFO
	.align		4
.L_54:
        /*0008*/ 	.byte	0x04, 0x17
        /*000a*/ 	.short	(.L_56 - .L_55)
.L_55:
        /*000c*/ 	.word	0x00000000
        /*0010*/ 	.short	0x0003
        /*0012*/ 	.short	0x0014
        /*0014*/ 	.byte	0x00, 0xf0, 0x11, 0x00


	//----- nvinfo : EIATTR_KPARAM_INFO
	.align		4
.L_56:
        /*0018*/ 	.byte	0x04, 0x17
        /*001a*/ 	.short	(.L_58 - .L_57)
.L_57:
        /*001c*/ 	.word	0x00000000
        /*0020*/ 	.short	0x0002
        /*0022*/ 	.short	0x0010
        /*0024*/ 	.byte	0x00, 0xf0, 0x11, 0x00


	//----- nvinfo : EIATTR_KPARAM_INFO
	.align		4
.L_58:
        /*0028*/ 	.byte	0x04, 0x17
        /*002a*/ 	.short	(.L_60 - .L_59)
.L_59:
        /*002c*/ 	.word	0x00000000
        /*0030*/ 	.short	0x0001
        /*0032*/ 	.short	0x0008
        /*0034*/ 	.byte	0x00, 0xf5, 0x21, 0x00


	//----- nvinfo : EIATTR_KPARAM_INFO
	.align		4
.L_60:
        /*0038*/ 	.byte	0x04, 0x17
        /*003a*/ 	.short	(.L_62 - .L_61)
.L_61:
        /*003c*/ 	.word	0x00000000
        /*0040*/ 	.short	0x0000
        /*0042*/ 	.short	0x0000
        /*0044*/ 	.byte	0x00, 0xf5, 0x21, 0x00


	//----- nvinfo : EIATTR_SPARSE_MMA_MASK
	.align		4
.L_62:
        /*0048*/ 	.byte	0x03, 0x50
        /*004a*/ 	.short	0x0000


	//----- nvinfo : EIATTR_MAXREG_COUNT
	.align		4
        /*004c*/ 	.byte	0x03, 0x1b
        /*004e*/ 	.short	0x00ff


	//----- nvinfo : EIATTR_NUM_BARRIERS
	.align		4
        /*0050*/ 	.byte	0x02, 0x4c
        /*0052*/ 	.byte	0x01
	.zero		1


	//----- nvinfo : EIATTR_MERCURY_ISA_VERSION
	.align		4
        /*0054*/ 	.byte	0x03, 0x5f
        /*0056*/ 	.short	0x0101


	//----- nvinfo : EIATTR_VRC_CTA_INIT_COUNT
	.align		4
        /*0058*/ 	.byte	0x02, 0x4a
	.zero		1
	.zero		1


	//----- nvinfo : EIATTR_EXIT_INSTR_OFFSETS
	.align		4
        /*005c*/ 	.byte	0x04, 0x1c
        /*005e*/ 	.short	(.L_64 - .L_63)


	//   ....[0]....
.L_63:
        /*0060*/ 	.word	0x00000070


	//   ....[1]....
        /*0064*/ 	.word	0x00001360


	//----- nvinfo : EIATTR_CRS_STACK_SIZE
	.align		4
.L_64:
        /*0068*/ 	.byte	0x04, 0x1e
        /*006a*/ 	.short	(.L_66 - .L_65)
.L_65:
        /*006c*/ 	.word	0x00000000


	//----- nvinfo : EIATTR_CBANK_PARAM_SIZE
	.align		4
.L_66:
        /*0070*/ 	.byte	0x03, 0x19
        /*0072*/ 	.short	0x0018


	//----- nvinfo : EIATTR_PARAM_CBANK
	.align		4
        /*0074*/ 	.byte	0x04, 0x0a
        /*0076*/ 	.short	(.L_68 - .L_67)
	.align		4
.L_67:
        /*0078*/ 	.word	index@(.nv.constant0._Z15tensorFFTKernelPK6float2PS_ii)
        /*007c*/ 	.short	0x0380
        /*007e*/ 	.short	0x0018


	//----- nvinfo : EIATTR_SW_WAR
	.align		4
.L_68:
        /*0080*/ 	.byte	0x04, 0x36
        /*0082*/ 	.short	(.L_70 - .L_69)
.L_69:
        /*0084*/ 	.word	0x00000008
.L_70:


//--------------------- .nv.callgraph             --------------------------
	.section	.nv.callgraph,"",@"SHT_CUDA_CALLGRAPH"
	.align	4
	.sectionentsize	8
	.align		4
        /*0000*/ 	.word	0x00000000
	.align		4
        /*0004*/ 	.word	0xffffffff
	.align		4
        /*0008*/ 	.word	0x00000000
	.align		4
        /*000c*/ 	.word	0xfffffffe
	.align		4
        /*0010*/ 	.word	0x00000000
	.align		4
        /*0014*/ 	.word	0xfffffffd
	.align		4
        /*0018*/ 	.word	0x00000000
	.align		4
        /*001c*/ 	.word	0xfffffffc


//--------------------- .nv.constant4             --------------------------
	.section	.nv.constant4,"a",@progbits
	.align	8
	.align		8
.nv.constant4:
        /*0000*/ 	.dword	__cudart_i2opi_f


//--------------------- .text._Z14largeFFTKernelPK6float2PS_ii --------------------------
	.section	.text._Z14largeFFTKernelPK6float2PS_ii,"ax",@progbits
	.align	128
        .global         _Z14largeFFTKernelPK6float2PS_ii
        .type           _Z14largeFFTKernelPK6float2PS_ii,@function
        .size           _Z14largeFFTKernelPK6float2PS_ii,(.L_x_33 - _Z14largeFFTKernelPK6float2PS_ii)
        .other          _Z14largeFFTKernelPK6float2PS_ii,@"STO_CUDA_ENTRY STV_DEFAULT"
_Z14largeFFTKernelPK6float2PS_ii:
.text._Z14largeFFTKernelPK6float2PS_ii:
[----:B------:R-:W-:Y:S08]  /*0000*/  LDC R1, c[0x0][0x37c] ;  /* 0x0000df00ff017b82 */ /* 0x000ff00000000800 */
[----:B------:R-:W0:Y:S08]  /*0010*/  S2UR UR6, SR_CTAID.X ;  /* 0x00000000000679c3 */ /* 0x000e300000002500 */
[----:B------:R-:W0:Y:S02]  /*0020*/  LDC R0, c[0x0][0x394] ;  /* 0x0000e500ff007b82 */ /* 0x000e240000000800 */
[----:B0-----:R-:W-:-:S13]  /*0030*/  ISETP.LE.AND P0, PT, R0, UR6, PT ;  /* 0x0000000600007c0c */ /* 0x001fda000bf03270 */
[----:B------:R-:W-:Y:S05]  /*0040*/  @P0 EXIT ;  /* 0x000000000000094d */ /* 0x000fea0003800000 */
[----:B------:R-:W0:Y:S01]  /*0050*/  LDC R7, c[0x0][0x360] ;  /* 0x0000d800ff077b82 */ /* 0x000e220000000800 */
[----:B------:R-:W1:Y:S02]  /*0060*/  LDCU UR4, c[0x0][0x390] ;  /* 0x00007200ff0477ac */ /* 0x000e640008000800 */
[----:B-1----:R-:W-:Y:S01]  /*0070*/  IMAD.U32 R0, RZ, RZ, UR4 ;  /* 0x00000004ff007e24 */ /* 0x002fe2000f8e00ff */
[----:B0-----:R-:W-:-:S03]  /*0080*/  IABS R6, R7 ;  /* 0x0000000700067213 */ /* 0x001fc60000000000 */
[----:B------:R-:W-:Y:S01]  /*0090*/  IMAD.IADD R2, R7, 0x1, R0 ;  /* 0x0000000107027824 */ /* 0x000fe200078e0200 */
[----:B------:R-:W0:Y:S04]  /*00a0*/  I2F.RP R5, R6 ;  /* 0x0000000600057306 */ /* 0x000e280000209400 */
[----:B------:R-:W-:Y:S02]  /*00b0*/  IADD3 R4, PT, PT, R2, -0x1, RZ ;  /* 0xffffffff02047810 */ /* 0x000fe40007ffe0ff */
[----:B------:R-:W-:-:S05]  /*00c0*/  IABS R2, R7 ;  /* 0x0000000700027213 */ /* 0x000fca0000000000 */
[----:B------:R-:W-:Y:S02]  /*00d0*/  IMAD.MOV R8, RZ, RZ, -R2 ;  /* 0x000000ffff087224 */ /* 0x000fe400078e0a02 */
[----:B------:R-:W-:Y:S01]  /*00e0*/  HFMA2 R2, -RZ, RZ, 0, 0 ;  /* 0x00000000ff027431 */ /* 0x000fe200000001ff */
[----:B0-----:R-:W0:Y:S02]  /*00f0*/  MUFU.RCP R5, R5 ;  /* 0x0000000500057308 */ /* 0x001e240000001000 */
[----:B0-----:R-:W-:Y:S02]  /*0100*/  IADD3 R3, PT, PT, R5, 0xffffffe, RZ ;  /* 0x0ffffffe05037810 */ /* 0x001fe40007ffe0ff */
[----:B------:R-:W-:Y:S02]  /*0110*/  IABS R5, R4 ;  /* 0x0000000400057213 */ /* 0x000fe40000000000 */
[----:B------:R-:W-:Y:S02]  /*0120*/  LOP3.LUT R4, R4, R7, RZ, 0x3c, !PT ;  /* 0x0000000704047212 */ /* 0x000fe400078e3cff */
[----:B------:R-:W0:Y:S02]  /*0130*/  F2I.FTZ.U32.TRUNC.NTZ R3, R3 ;  /* 0x0000000300037305 */ /* 0x000e24000021f000 */
[----:B------:R-:W-:-:S02]  /*0140*/  ISETP.GE.AND P1, PT, R4, RZ, PT ;  /* 0x000000ff0400720c */ /* 0x000fc40003f26270 */
[----:B0-----:R-:W-:-:S05]  /*0150*/  IADD3 R9, PT, PT, RZ, -R3, RZ ;  /* 0x80000003ff097210 */ /* 0x001fca0007ffe0ff */
[----:B------:R-:W-:-:S04]  /*0160*/  IMAD R9, R9, R6, RZ ;  /* 0x0000000609097224 */ /* 0x000fc800078e02ff */
[----:B------:R-:W-:-:S04]  /*0170*/  IMAD.HI.U32 R2, R3, R9, R2 ;  /* 0x0000000903027227 */ /* 0x000fc800078e0002 */
[----:B------:R-:W-:Y:S01]  /*0180*/  IMAD.MOV.U32 R3, RZ, RZ, R5 ;  /* 0x000000ffff037224 */ /* 0x000fe200078e0005 */
[----:B------:R-:W-:-:S03]  /*0190*/  MOV R5, R8 ;  /* 0x0000000800057202 */ /* 0x000fc60000000f00 */
[----:B------:R-:W-:-:S04]  /*01a0*/  IMAD.HI.U32 R2, R2, R3, RZ ;  /* 0x0000000302027227 */ /* 0x000fc800078e00ff */
[----:B------:R-:W-:-:S05]  /*01b0*/  IMAD R3, R2, R5, R3 ;  /* 0x0000000502037224 */ /* 0x000fca00078e0203 */
[----:B------:R-:W-:-:S13]  /*01c0*/  ISETP.GT.U32.AND P2, PT, R6, R3, PT ;  /* 0x000000030600720c */ /* 0x000fda0003f44070 */
[----:B------:R-:W-:Y:S01]  /*01d0*/  @!P2 IMAD.IADD R3, R3, 0x1, -R6 ;  /* 0x000000010303a824 */ /* 0x000fe200078e0a06 */
[----:B------:R-:W-:Y:S02]  /*01e0*/  @!P2 IADD3 R2, PT, PT, R2, 0x1, RZ ;  /* 0x000000010202a810 */ /* 0x000fe40007ffe0ff */
[----:B------:R-:W-:Y:S02]  /*01f0*/  ISETP.NE.AND P2, PT, R7, RZ, PT ;  /* 0x000000ff0700720c */ /* 0x000fe40003f45270 */
[----:B------:R-:W-:-:S13]  /*0200*/  ISETP.GE.U32.AND P0, PT, R3, R6, PT ;  /* 0x000000060300720c */ /* 0x000fda0003f06070 */
[----:B------:R-:W-:-:S05]  /*0210*/  @P0 VIADD R2, R2, 0x1 ;  /* 0x0000000102020836 */ /* 0x000fca0000000000 */
[----:B------:R-:W-:Y:S02]  /*0220*/  @!P1 IADD3 R2, PT, PT, -R2, RZ, RZ ;  /* 0x000000ff02029210 */ /* 0x000fe40007ffe1ff */
[----:B------:R-:W-:-:S04]  /*0230*/  @!P2 LOP3.LUT R2, RZ, R7, RZ, 0x33, !PT ;  /* 0x00000007ff02a212 */ /* 0x000fc800078e33ff */
[----:B------:R-:W-:-:S13]  /*0240*/  ISETP.GE.AND P0, PT, R2, 0x1, PT ;  /* 0x000000010200780c */ /* 0x000fda0003f06270 */
[----:B------:R-:W-:Y:S05]  /*0250*/  @!P0 EXIT ;  /* 0x000000000000894d */ /* 0x000fea0003800000 */
[----:B------:R-:W0:Y:S01]  /*0260*/  S2R R8, SR_TID.X ;  /* 0x0000000000087919 */ /* 0x000e220000002100 */
[C---:B------:R-:W-:Y:S01]  /*0270*/  ISETP.GE.U32.AND P0, PT, R2.reuse, 0x4, PT ;  /* 0x000000040200780c */ /* 0x040fe20003f06070 */
[----:B------:R-:W1:Y:S01]  /*0280*/  LDCU.64 UR4, c[0x0][0x358] ;  /* 0x00006b00ff0477ac */ /* 0x000e620008000a00 */
[C---:B------:R-:W-:Y:S01]  /*0290*/  LOP3.LUT R6, R2.reuse, 0x3, RZ, 0xc0, !PT ;  /* 0x0000000302067812 */ /* 0x040fe200078ec0ff */
[----:B------:R-:W-:Y:S02]  /*02a0*/  IMAD.MOV.U32 R7, RZ, RZ, RZ ;  /* 0x000000ffff077224 */ /* 0x000fe400078e00ff */
[----:B0-----:R-:W-:-:S08]  /*02b0*/  IMAD R8, R2, R8, RZ ;  /* 0x0000000802087224 */ /* 0x001fd000078e02ff */
[----:B-1----:R-:W-:Y:S05]  /*02c0*/  @!P0 BRA `(.L_x_0) ;  /* 0x0000001000688947 */ /* 0x002fea0003800000 */
[----:B------:R-:W-:Y:S01]  /*02d0*/  LOP3.LUT R7, R2, 0x7ffffffc, RZ, 0xc0, !PT ;  /* 0x7ffffffc02077812 */ /* 0x000fe200078ec0ff */
[----:B------:R-:W-:Y:S02]  /*02e0*/  IMAD R11, R0, UR6, R8 ;  /* 0x00000006000b7c24 */ /* 0x000fe4000f8e0208 */
[----:B------:R-:W-:Y:S01]  /*02f0*/  VIADD R9, R8, 0x3 ;  /* 0x0000000308097836 */ /* 0x000fe20000000000 */
[----:B------:R-:W-:Y:S01]  /*0300*/  IADD3 R14, PT, PT, -R7, RZ, RZ ;  /* 0x000000ff070e7210 */ /* 0x000fe20007ffe1ff */
[C---:B------:R-:W-:Y:S01]  /*0310*/  VIADD R12, R11.reuse, 0x2 ;  /* 0x000000020b0c7836 */ /* 0x040fe20000000000 */
[C---:B------:R-:W-:Y:S02]  /*0320*/  IADD3 R10, PT, PT, R11.reuse, 0x1, RZ ;  /* 0x000000010b0a7810 */ /* 0x040fe40007ffe0ff */
[----:B------:R-:W-:Y:S02]  /*0330*/  ISETP.GE.AND P0, PT, R14, RZ, PT ;  /* 0x000000ff0e00720c */ /* 0x000fe40003f06270 */
[----:B------:R-:W-:-:S11]  /*0340*/  IADD3 R13, PT, PT, R11, 0x3, RZ ;  /* 0x000000030b0d7810 */ /* 0x000fd60007ffe0ff */
[----:B------:R-:W-:Y:S05]  /*0350*/  @P0 BRA `(.L_x_1) ;  /* 0x0000000c00a40947 */ /* 0x000fea0003800000 */
[----:B------:R-:W-:Y:S01]  /*0360*/  IMAD.MOV R2, RZ, RZ, -R14 ;  /* 0x000000ffff027224 */ /* 0x000fe200078e0a0e */
[----:B------:R-:W-:-:S04]  /*0370*/  PLOP3.LUT P0, PT, PT, PT, PT, 0x80, 0x8 ;  /* 0x000000000008781c */ /* 0x000fc80003f0f070 */
[----:B------:R-:W-:-:S13]  /*0380*/  ISETP.GT.AND P1, PT, R2, 0xc, PT ;  /* 0x0000000c0200780c */ /* 0x000fda0003f24270 */
[----:B------:R-:W-:Y:S05]  /*0390*/  @!P1 BRA `(.L_x_2) ;  /* 0x0000000800549947 */ /* 0x000fea0003800000 */
[----:B------:R-:W0:Y:S01]  /*03a0*/  LDC R0, c[0x0][0x390] ;  /* 0x0000e400ff007b82 */ /* 0x000e220000000800 */
[----:B------:R-:W-:-:S13]  /*03b0*/  PLOP3.LUT P0, PT, PT, PT, PT, 0x8, 0x80 ;  /* 0x000000000080781c */ /* 0x000fda0003f0e170 */
.L_x_3:
[----:B------:R-:W1:Y:S01]  /*03c0*/  LDC.64 R4, c[0x0][0x380] ;  /* 0x0000e000ff047b82 */ /* 0x000e620000000a00 */
[----:B------:R-:W-:-:S04]  /*03d0*/  IADD3 R3, PT, PT, R9, -0x3, RZ ;  /* 0xfffffffd09037810 */ /* 0x000fc80007ffe0ff */
[----:B0-----:R-:W-:-:S03]  /*03e0*/  ISETP.GE.AND P2, PT, R3, R0, PT ;  /* 0x000000000300720c */ /* 0x001fc60003f46270 */
[----:B------:R-:W0:Y:S01]  /*03f0*/  LDC.64 R18, c[0x0][0x388] ;  /* 0x0000e200ff127b82 */ /* 0x000e220000000a00 */
[----:B------:R-:W-:-:S07]  /*0400*/  VIADD R15, R9, 0xfffffffe ;  /* 0xfffffffe090f7836 */ /* 0x000fce0000000000 */
[----:B------:R-:W2:Y:S02]  /*0410*/  LDC.64 R2, c[0x0][0x380] ;  /* 0x0000e000ff027b82 */ /* 0x000ea40000000a00 */
[----:B-1----:R-:W-:-:S06]  /*0420*/  @!P2 IMAD.WIDE R4, R11, 0x8, R4 ;  /* 0x000000080b04a825 */ /* 0x002fcc00078e0204 */
[----:B------:R-:W1:Y:S01]  /*0430*/  LDC.64 R20, c[0x0][0x388] ;  /* 0x0000e200ff147b82 */ /* 0x000e620000000a00 */
[----:B------:R-:W3:Y:S01]  /*0440*/  @!P2 LDG.E.64 R4, desc[UR4][R4.64] ;  /* 0x000000040404a981 */ /* 0x000ee2000c1e1b00 */
[----:B------:R-:W-:Y:S01]  /*0450*/  ISETP.GE.AND P1, PT, R15, R0, PT ;  /* 0x000000000f00720c */ /* 0x000fe20003f26270 */
[----:B0-----:R-:W-:-:S05]  /*0460*/  @!P2 IMAD.WIDE R18, R11, 0x8, R18 ;  /* 0x000000080b12a825 */ /* 0x001fca00078e0212 */
[----:B------:R-:W0:Y:S07]  /*0470*/  LDC.64 R22, c[0x0][0x388] ;  /* 0x0000e200ff167b82 */ /* 0x000e2e0000000a00 */
[C---:B--2---:R-:W-:Y:S02]  /*0480*/  @!P1 IMAD.WIDE R16, R10.reuse, 0x8, R2 ;  /* 0x000000080a109825 */ /* 0x044fe400078e0202 */
[----:B------:R-:W2:Y:S01]  /*0490*/  LDC.64 R2, c[0x0][0x380] ;  /* 0x0000e000ff027b82 */ /* 0x000ea20000000a00 */
[----:B------:R-:W-:Y:S01]  /*04a0*/  IADD3 R15, PT, PT, R9, -0x1, RZ ;  /* 0xffffffff090f7810 */ /* 0x000fe20007ffe0ff */
[----:B---3--:R0:W-:Y:S04]  /*04b0*/  @!P2 STG.E.64 desc[UR4][R18.64], R4 ;  /* 0x000000041200a986 */ /* 0x0081e8000c101b04 */
[----:B------:R-:W3:Y:S01]  /*04c0*/  @!P1 LDG.E.64 R16, desc[UR4][R16.64] ;  /* 0x0000000410109981 */ /* 0x000ee2000c1e1b00 */
[----:B------:R-:W-:Y:S01]  /*04d0*/  ISETP.GE.AND P2, PT, R15, R0, PT ;  /* 0x000000000f00720c */ /* 0x000fe20003f46270 */
[----:B-1----:R-:W-:-:S12]  /*04e0*/  @!P1 IMAD.WIDE R20, R10, 0x8, R20 ;  /* 0x000000080a149825 */ /* 0x002fd800078e0214 */
[C---:B--2---:R-:W-:Y:S02]  /*04f0*/  @!P2 IMAD.WIDE R24, R12.reuse, 0x8, R2 ;  /* 0x000000080c18a825 */ /* 0x044fe400078e0202 */
[----:B------:R-:W1:Y:S01]  /*0500*/  LDC.64 R2, c[0x0][0x380] ;  /* 0x0000e000ff027b82 */ /* 0x000e620000000a00 */
[----:B---3--:R2:W-:Y:S04]  /*0510*/  @!P1 STG.E.64 desc[UR4][R20.64], R16 ;  /* 0x0000001014009986 */ /* 0x0085e8000c101b04 */
[----:B------:R-:W3:Y:S01]  /*0520*/  @!P2 LDG.E.64 R24, desc[UR4][R24.64] ;  /* 0x000000041818a981 */ /* 0x000ee2000c1e1b00 */
[----:B------:R-:W-:Y:S01]  /*0530*/  ISETP.GE.AND P1, PT, R9, R0, PT ;  /* 0x000000000900720c */ /* 0x000fe20003f26270 */
[----:B0-----:R-:W-:Y:S02]  /*0540*/  @!P2 IMAD.WIDE R18, R12, 0x8, R22 ;  /* 0x000000080c12a825 */ /* 0x001fe400078e0216 */
[----:B------:R-:W0:Y:S10]  /*0550*/  LDC.64 R22, c[0x0][0x388] ;  /* 0x0000e200ff167b82 */ /* 0x000e340000000a00 */
[----:B-1----:R-:W-:-:S02]  /*0560*/  @!P1 IMAD.WIDE R4, R13, 0x8, R2 ;  /* 0x000000080d049825 */ /* 0x002fc400078e0202 */
[----:B------:R-:W1:Y:S02]  /*0570*/  LDC.64 R2, c[0x0][0x380] ;  /* 0x0000e000ff027b82 */ /* 0x000e640000000a00 */
[----:B------:R-:W-:Y:S01]  /*0580*/  VIADD R15, R9, 0x1 ;  /* 0x00000001090f7836 */ /* 0x000fe20000000000 */
[----:B---3--:R3:W-:Y:S04]  /*0590*/  @!P2 STG.E.64 desc[UR4][R18.64], R24 ;  /* 0x000000181200a986 */ /* 0x0087e8000c101b04 */
[----:B------:R-:W4:Y:S01]  /*05a0*/  @!P1 LDG.E.64 R4, desc[UR4][R4.64] ;  /* 0x0000000404049981 */ /* 0x000f22000c1e1b00 */
[----:B------:R-:W-:Y:S01]  /*05b0*/  ISETP.GE.AND P2, PT, R15, R0, PT ;  /* 0x000000000f00720c */ /* 0x000fe20003f46270 */
[----:B0-----:R-:W-:Y:S01]  /*05c0*/  @!P1 IMAD.WIDE R22, R13, 0x8, R22 ;  /* 0x000000080d169825 */ /* 0x001fe200078e0216 */
[----:B--2---:R-:W-:Y:S01]  /*05d0*/  IADD3 R21, PT, PT, R11, 0x4, RZ ;  /* 0x000000040b157810 */ /* 0x004fe20007ffe0ff */
[----:B---3--:R-:W0:Y:S10]  /*05e0*/  LDC.64 R18, c[0x0][0x388] ;  /* 0x0000e200ff127b82 */ /* 0x008e340000000a00 */
[----:B-1----:R-:W-:-:S02]  /*05f0*/  @!P2 IMAD.WIDE R16, R21, 0x8, R2 ;  /* 0x000000081510a825 */ /* 0x002fc400078e0202 */
[----:B------:R-:W1:Y:S02]  /*0600*/  LDC.64 R2, c[0x0][0x380] ;  /* 0x0000e000ff027b82 */ /* 0x000e640000000a00 */
[----:B------:R-:W-:Y:S01]  /*0610*/  VIADD R15, R9, 0x2 ;  /* 0x00000002090f7836 */ /* 0x000fe20000000000 */
[----:B----4-:R2:W-:Y:S04]  /*0620*/  @!P1 STG.E.64 desc[UR4][R22.64], R4 ;  /* 0x0000000416009986 */ /* 0x0105e8000c101b04 */
[----:B------:R-:W3:Y:S01]  /*0630*/  @!P2 LDG.E.64 R16, desc[UR4][R16.64] ;  /* 0x000000041010a981 */ /* 0x000ee2000c1e1b00 */
[----:B------:R-:W-:Y:S01]  /*0640*/  ISETP.GE.AND P1, PT, R15, R0, PT ;  /* 0x000000000f00720c */ /* 0x000fe20003f26270 */
[----:B0-----:R-:W-:Y:S01]  /*0650*/  @!P2 IMAD.WIDE R18, R21, 0x8, R18 ;  /* 0x000000081512a825 */ /* 0x001fe200078e0212 */
[----:B------:R-:W-:Y:S01]  /*0660*/  IADD3 R15, PT, PT, R10, 0x4, RZ ;  /* 0x000000040a0f7810 */ /* 0x000fe20007ffe0ff */
[----:B--2---:R-:W0:Y:S10]  /*0670*/  LDC.64 R22, c[0x0][0x388] ;  /* 0x0000e200ff167b82 */ /* 0x004e340000000a00 */
[----:B-1----:R-:W-:-:S02]  /*0680*/  @!P1 IMAD.WIDE R20, R15, 0x8, R2 ;  /* 0x000000080f149825 */ /* 0x002fc400078e0202 */
[----:B------:R-:W1:Y:S02]  /*0690*/  LDC.64 R2, c[0x0][0x380] ;  /* 0x0000e000ff027b82 */ /* 0x000e640000000a00 */
[----:B------:R-:W-:Y:S01]  /*06a0*/  VIADD R5, R9, 0x3 ;  /* 0x0000000309057836 */ /* 0x000fe20000000000 */
[----:B---3--:R2:W-:Y:S04]  /*06b0*/  @!P2 STG.E.64 desc[UR4][R18.64], R16 ;  /* 0x000000101200a986 */ /* 0x0085e8000c101b04 */
        /* <DEDUP_REMOVED lines=19> */
[-C--:B------:R-:W-:Y:S01]  /*07f0*/  ISETP.GE.AND P2, PT, R23, R0.reuse, PT ;  /* 0x000000001700720c */ /* 0x080fe20003f46270 */
[----:B0-----:R-:W-:Y:S01]  /*0800*/  @!P1 IMAD.WIDE R20, R15, 0x8, R20 ;  /* 0x000000080f149825 */ /* 0x001fe200078e0214 */
[----:B------:R-:W-:Y:S01]  /*0810*/  IADD3 R23, PT, PT, R11, 0x8, RZ ;  /* 0x000000080b177810 */ /* 0x000fe20007ffe0ff */
[----:B--2---:R-:W0:Y:S10]  /*0820*/  LDC.64 R16, c[0x0][0x388] ;  /* 0x0000e200ff107b82 */ /* 0x004e340000000a00 */
[----:B-1----:R-:W-:Y:S01]  /*0830*/  @!P2 IMAD.WIDE R2, R23, 0x8, R2 ;  /* 0x000000081702a825 */ /* 0x002fe200078e0202 */
[----:B------:R-:W1:Y:S03]  /*0840*/  LDC.64 R4, c[0x0][0x380] ;  /* 0x0000e000ff047b82 */ /* 0x000e660000000a00 */
        /* <DEDUP_REMOVED lines=57> */
[----:B------:R-:W-:Y:S01]  /*0be0*/  ISETP.GE.AND P1, PT, R15, R0, PT ;  /* 0x000000000f00720c */ /* 0x000fe20003f26270 */
[----:B0-----:R-:W-:Y:S01]  /*0bf0*/  @!P2 IMAD.WIDE R18, R23, 0x8, R18 ;  /* 0x000000081712a825 */ /* 0x001fe200078e0212 */
[----:B------:R-:W-:Y:S01]  /*0c00*/  IADD3 R15, PT, PT, R13, 0xc, RZ ;  /* 0x0000000c0d0f7810 */ /* 0x000fe20007ffe0ff */
[----:B--2---:R-:W0:Y:S10]  /*0c10*/  LDC.64 R16, c[0x0][0x388] ;  /* 0x0000e200ff107b82 */ /* 0x004e340000000a00 */
[C---:B-1----:R-:W-:Y:S01]  /*0c20*/  @!P1 IMAD.WIDE R4, R15.reuse, 0x8, R4 ;  /* 0x000000080f049825 */ /* 0x042fe200078e0204 */
[----:B---3--:R1:W-:Y:S05]  /*0c30*/  @!P2 STG.E.64 desc[UR4][R18.64], R2 ;  /* 0x000000021200a986 */ /* 0x0083ea000c101b04 */
[----:B------:R-:W2:Y:S01]  /*0c40*/  @!P1 LDG.E.64 R4, desc[UR4][R4.64] ;  /* 0x0000000404049981 */ /* 0x000ea2000c1e1b00 */
[----:B0-----:R-:W-:Y:S01]  /*0c50*/  @!P1 IMAD.WIDE R16, R15, 0x8, R16 ;  /* 0x000000080f109825 */ /* 0x001fe200078e0210 */
[----:B------:R-:W-:-:S02]  /*0c60*/  IADD3 R9, PT, PT, R9, 0x10, RZ ;  /* 0x0000001009097810 */ /* 0x000fc40007ffe0ff */
[----:B------:R-:W-:Y:S01]  /*0c70*/  IADD3 R10, PT, PT, R10, 0x10, RZ ;  /* 0x000000100a0a7810 */ /* 0x000fe20007ffe0ff */
[----:B------:R-:W-:Y:S01]  /*0c80*/  VIADD R14, R14, 0x10 ;  /* 0x000000100e0e7836 */ /* 0x000fe20000000000 */
[----:B------:R-:W-:Y:S01]  /*0c90*/  IADD3 R13, PT, PT, R13, 0x10, RZ ;  /* 0x000000100d0d7810 */ /* 0x000fe20007ffe0ff */
[----:B------:R-:W-:Y:S02]  /*0ca0*/  VIADD R11, R11, 0x10 ;  /* 0x000000100b0b7836 */ /* 0x000fe40000000000 */
[----:B------:R-:W-:Y:S01]  /*0cb0*/  VIADD R12, R12, 0x10 ;  /* 0x000000100c0c7836 */ /* 0x000fe20000000000 */
[----:B--2---:R1:W-:Y:S01]  /*0cc0*/  @!P1 STG.E.64 desc[UR4][R16.64], R4 ;  /* 0x0000000410009986 */ /* 0x0043e2000c101b04 */
[----:B------:R-:W-:-:S13]  /*0cd0*/  ISETP.GE.AND P1, PT, R14, -0xc, PT ;  /* 0xfffffff40e00780c */ /* 0x000fda0003f26270 */
[----:B-1----:R-:W-:Y:S05]  /*0ce0*/  @!P1 BRA `(.L_x_3) ;  /* 0xfffffff400b49947 */ /* 0x002fea000383ffff */
.L_x_2:
[----:B------:R-:W-:-:S05]  /*0cf0*/  IMAD.MOV R2, RZ, RZ, -R14 ;  /* 0x000000ffff027224 */ /* 0x000fca00078e0a0e */
[----:B------:R-:W-:-:S13]  /*0d00*/  ISETP.GT.AND P1, PT, R2, 0x4, PT ;  /* 0x000000040200780c */ /* 0x000fda0003f24270 */
[----:B------:R-:W-:Y:S05]  /*0d10*/  @!P1 BRA `(.L_x_4) ;  /* 0x00000004002c9947 */ /* 0x000fea0003800000 */
[----:B------:R-:W0:Y:S01]  /*0d20*/  LDC.64 R4, c[0x0][0x380] ;  /* 0x0000e000ff047b82 */ /* 0x000e220000000a00 */
[----:B------:R-:W-:-:S04]  /*0d30*/  IADD3 R3, PT, PT, R9, -0x3, RZ ;  /* 0xfffffffd09037810 */ /* 0x000fc80007ffe0ff */
[----:B------:R-:W-:-:S03]  /*0d40*/  ISETP.GE.AND P0, PT, R3, R0, PT ;  /* 0x000000000300720c */ /* 0x000fc60003f06270 */
[----:B------:R-:W1:Y:S01]  /*0d50*/  LDC.64 R20, c[0x0][0x388] ;  /* 0x0000e200ff147b82 */ /* 0x000e620000000a00 */
[----:B------:R-:W-:-:S07]  /*0d60*/  IADD3 R15, PT, PT, R9, -0x2, RZ ;  /* 0xfffffffe090f7810 */ /* 0x000fce0007ffe0ff */
[----:B------:R-:W2:Y:S02]  /*0d70*/  LDC.64 R2, c[0x0][0x380] ;  /* 0x0000e000ff027b82 */ /* 0x000ea40000000a00 */
[----:B0-----:R-:W-:-:S06]  /*0d80*/  @!P0 IMAD.WIDE R4, R11, 0x8, R4 ;  /* 0x000000080b048825 */ /* 0x001fcc00078e0204 */
[----:B------:R-:W0:Y:S01]  /*0d90*/  LDC.64 R18, c[0x0][0x388] ;  /* 0x0000e200ff127b82 */ /* 0x000e220000000a00 */
[----:B------:R-:W3:Y:S01]  /*0da0*/  @!P0 LDG.E.64 R4, desc[UR4][R4.64] ;  /* 0x0000000404048981 */ /* 0x000ee2000c1e1b00 */
[----:B------:R-:W-:Y:S01]  /*0db0*/  ISETP.GE.AND P1, PT, R15, R0, PT ;  /* 0x000000000f00720c */ /* 0x000fe20003f26270 */
[----:B-1----:R-:W-:-:S05]  /*0dc0*/  @!P0 IMAD.WIDE R20, R11, 0x8, R20 ;  /* 0x000000080b148825 */ /* 0x002fca00078e0214 */
[----:B------:R-:W1:Y:S08]  /*0dd0*/  LDC.64 R16, c[0x0][0x380] ;  /* 0x0000e000ff107b82 */ /* 0x000e700000000a00 */
[----:B------:R-:W4:Y:S01]  /*0de0*/  LDC.64 R24, c[0x0][0x388] ;  /* 0x0000e200ff187b82 */ /* 0x000f220000000a00 */
[----:B--2---:R-:W-:-:S04]  /*0df0*/  @!P1 IMAD.WIDE R2, R10, 0x8, R2 ;  /* 0x000000080a029825 */ /* 0x004fc800078e0202 */
[----:B------:R-:W-:Y:S01]  /*0e00*/  VIADD R15, R15, 0x1 ;  /* 0x000000010f0f7836 */ /* 0x000fe20000000000 */
[----:B---3--:R2:W-:Y:S04]  /*0e10*/  @!P0 STG.E.64 desc[UR4][R20.64], R4 ;  /* 0x0000000414008986 */ /* 0x0085e8000c101b04 */
[----:B------:R-:W3:Y:S01]  /*0e20*/  @!P1 LDG.E.64 R2, desc[UR4][R2.64] ;  /* 0x0000000402029981 */ /* 0x000ee2000c1e1b00 */
[----:B------:R-:W-:Y:S01]  /*0e30*/  ISETP.GE.AND P0, PT, R15, R0, PT ;  /* 0x000000000f00720c */ /* 0x000fe20003f06270 */
[----:B0-----:R-:W-:Y:S01]  /*0e40*/  @!P1 IMAD.WIDE R22, R10, 0x8, R18 ;  /* 0x000000080a169825 */ /* 0x001fe200078e0212 */
[----:B--2---:R-:W0:Y:S11]  /*0e50*/  LDC.64 R20, c[0x0][0x388] ;  /* 0x0000e200ff147b82 */ /* 0x004e360000000a00 */
[----:B-1----:R-:W-:-:S02]  /*0e60*/  @!P0 IMAD.WIDE R18, R12, 0x8, R16 ;  /* 0x000000080c128825 */ /* 0x002fc400078e0210 */
[----:B------:R-:W1:Y:S08]  /*0e70*/  LDC.64 R16, c[0x0][0x380] ;  /* 0x0000e000ff107b82 */ /* 0x000e700000000a00 */
[----:B------:R-:W2:Y:S01]  /*0e80*/  LDC.64 R4, c[0x0][0x380] ;  /* 0x0000e000ff047b82 */ /* 0x000ea20000000a00 */
[----:B---3--:R3:W-:Y:S04]  /*0e90*/  @!P1 STG.E.64 desc[UR4][R22.64], R2 ;  /* 0x0000000216009986 */ /* 0x0087e8000c101b04 */
[----:B------:R-:W5:Y:S01]  /*0ea0*/  @!P0 LDG.E.64 R18, desc[UR4][R18.64] ;  /* 0x0000000412128981 */ /* 0x000f62000c1e1b00 */
[----:B------:R-:W-:Y:S01]  /*0eb0*/  ISETP.GE.AND P1, PT, R9, R0, PT ;  /* 0x000000000900720c */ /* 0x000fe20003f26270 */
[----:B----4-:R-:W-:-:S12]  /*0ec0*/  @!P0 IMAD.WIDE R24, R12, 0x8, R24 ;  /* 0x000000080c188825 */ /* 0x010fd800078e0218 */
[----:B-1----:R-:W-:Y:S01]  /*0ed0*/  @!P1 IMAD.WIDE R16, R13, 0x8, R16 ;  /* 0x000000080d109825 */ /* 0x002fe200078e0210 */
[----:B---3--:R-:W-:Y:S01]  /*0ee0*/  IADD3 R3, PT, PT, R9, 0x1, RZ ;  /* 0x0000000109037810 */ /* 0x008fe20007ffe0ff */
[----:B-----5:R1:W-:Y:S04]  /*0ef0*/  @!P0 STG.E.64 desc[UR4][R24.64], R18 ;  /* 0x0000001218008986 */ /* 0x0203e8000c101b04 */
[----:B------:R-:W3:Y:S01]  /*0f00*/  @!P1 LDG.E.64 R16, desc[UR4][R16.64] ;  /* 0x0000000410109981 */ /* 0x000ee2000c1e1b00 */
[----:B------:R-:W-:Y:S01]  /*0f10*/  ISETP.GE.AND P0, PT, R3, R0, PT ;  /* 0x000000000300720c */ /* 0x000fe20003f06270 */
[----:B0-----:R-:W-:Y:S01]  /*0f20*/  @!P1 IMAD.WIDE R22, R13, 0x8, R20 ;  /* 0x000000080d169825 */ /* 0x001fe200078e0214 */
[----:B------:R-:W-:Y:S01]  /*0f30*/  IADD3 R11, PT, PT, R11, 0x4, RZ ;  /* 0x000000040b0b7810 */ /* 0x000fe20007ffe0ff */
[----:B-1----:R-:W0:Y:S10]  /*0f40*/  LDC.64 R18, c[0x0][0x388] ;  /* 0x0000e200ff127b82 */ /* 0x002e340000000a00 */
[----:B--2---:R-:W-:-:S02]  /*0f50*/  @!P0 IMAD.WIDE R2, R11, 0x8, R4 ;  /* 0x000000080b028825 */ /* 0x004fc400078e0204 */
[----:B------:R-:W1:Y:S02]  /*0f60*/  LDC.64 R4, c[0x0][0x380] ;  /* 0x0000e000ff047b82 */ /* 0x000e640000000a00 */
[----:B------:R-:W-:Y:S01]  /*0f70*/  VIADD R15, R9, 0x2 ;  /* 0x00000002090f7836 */ /* 0x000fe20000000000 */
[----:B---3--:R2:W-:Y:S04]  /*0f80*/  @!P1 STG.E.64 desc[UR4][R22.64], R16 ;  /* 0x0000001016009986 */ /* 0x0085e8000c101b04 */
[----:B------:R-:W3:Y:S01]  /*0f90*/  @!P0 LDG.E.64 R2, desc[UR4][R2.64] ;  /* 0x0000000402028981 */ /* 0x000ee2000c1e1b00 */
[-C--:B------:R-:W-:Y:S01]  /*0fa0*/  ISETP.GE.AND P1, PT, R15, R0.reuse, PT ;  /* 0x000000000f00720c */ /* 0x080fe20003f26270 */
[----:B0-----:R-:W-:Y:S01]  /*0fb0*/  @!P0 IMAD.WIDE R20, R11, 0x8, R18 ;  /* 0x000000080b148825 */ /* 0x001fe200078e0212 */
[----:B------:R-:W-:Y:S01]  /*0fc0*/  IADD3 R10, PT, PT, R10, 0x4, RZ ;  /* 0x000000040a0a7810 */ /* 0x000fe20007ffe0ff */
[----:B------:R-:W0:Y:S08]  /*0fd0*/  LDC.64 R18, c[0x0][0x388] ;  /* 0x0000e200ff127b82 */ /* 0x000e300000000a00 */
[----:B--2---:R-:W2:Y:S02]  /*0fe0*/  LDC.64 R16, c[0x0][0x380] ;  /* 0x0000e000ff107b82 */ /* 0x004ea40000000a00 */
[----:B-1----:R-:W-:Y:S01]  /*0ff0*/  @!P1 IMAD.WIDE R4, R10, 0x8, R4 ;  /* 0x000000080a049825 */ /* 0x002fe200078e0204 */
[----:B------:R-:W-:Y:S01]  /*1000*/  IADD3 R15, PT, PT, R15, 0x1, RZ ;  /* 0x000000010f0f7810 */ /* 0x000fe20007ffe0ff */
[----:B---3--:R1:W-:Y:S04]  /*1010*/  @!P0 STG.E.64 desc[UR4][R20.64], R2 ;  /* 0x0000000214008986 */ /* 0x0083e8000c101b04 */
[----:B------:R-:W3:Y:S01]  /*1020*/  @!P1 LDG.E.64 R4, desc[UR4][R4.64] ;  /* 0x0000000404049981 */ /* 0x000ee2000c1e1b00 */
[----:B------:R-:W-:Y:S01]  /*1030*/  ISETP.GE.AND P0, PT, R15, R0, PT ;  /* 0x000000000f00720c */ /* 0x000fe20003f06270 */
[----:B------:R-:W-:-:S02]  /*1040*/  VIADD R15, R12, 0x4 ;  /* 0x000000040c0f7836 */ /* 0x000fc40000000000 */
[----:B0-----:R-:W-:Y:S02]  /*1050*/  @!P1 IMAD.WIDE R22, R10, 0x8, R18 ;  /* 0x000000080a169825 */ /* 0x001fe400078e0212 */
[----:B------:R-:W0:Y:S08]  /*1060*/  LDC.64 R18, c[0x0][0x388] ;  /* 0x0000e200ff127b82 */ /* 0x000e300000000a00 */
[----:B--2---:R-:W-:Y:S01]  /*1070*/  @!P0 IMAD.WIDE R16, R15, 0x8, R16 ;  /* 0x000000080f108825 */ /* 0x004fe200078e0210 */
[----:B-1----:R-:W1:Y:S01]  /*1080*/  LDC.64 R2, c[0x0][0x380] ;  /* 0x0000e000ff027b82 */ /* 0x002e620000000a00 */
[----:B------:R-:W-:Y:S01]  /*1090*/  IADD3 R9, PT, PT, R9, 0x4, RZ ;  /* 0x0000000409097810 */ /* 0x000fe20007ffe0ff */
[----:B---3--:R2:W-:Y:S04]  /*10a0*/  @!P1 STG.E.64 desc[UR4][R22.64], R4 ;  /* 0x0000000416009986 */ /* 0x0085e8000c101b04 */
[----:B------:R-:W3:Y:S01]  /*10b0*/  @!P0 LDG.E.64 R16, desc[UR4][R16.64] ;  /* 0x0000000410108981 */ /* 0x000ee2000c1e1b00 */
[----:B------:R-:W-:Y:S01]  /*10c0*/  ISETP.GE.AND P1, PT, R9, R0, PT ;  /* 0x000000000900720c */ /* 0x000fe20003f26270 */
[----:B0-----:R-:W-:Y:S01]  /*10d0*/  @!P0 IMAD.WIDE R18, R15, 0x8, R18 ;  /* 0x000000080f128825 */ /* 0x001fe200078e0212 */
[----:B------:R-:W-:-:S11]  /*10e0*/  IADD3 R13, PT, PT, R13, 0x4, RZ ;  /* 0x000000040d0d7810 */ /* 0x000fd60007ffe0ff */
[C---:B-1----:R-:W-:Y:S02]  /*10f0*/  @!P1 IMAD.WIDE R20, R13.reuse, 0x8, R2 ;  /* 0x000000080d149825 */ /* 0x042fe400078e0202 */
[----:B------:R-:W0:Y:S01]  /*1100*/  LDC.64 R2, c[0x0][0x388] ;  /* 0x0000e200ff027b82 */ /* 0x000e220000000a00 */
[----:B---3--:R2:W-:Y:S04]  /*1110*/  @!P0 STG.E.64 desc[UR4][R18.64], R16 ;  /* 0x0000001012008986 */ /* 0x0085e8000c101b04 */
[----:B------:R-:W3:Y:S01]  /*1120*/  @!P1 LDG.E.64 R20, desc[UR4][R20.64] ;  /* 0x0000000414149981 */ /* 0x000ee2000c1e1b00 */
[----:B0-----:R-:W-:Y:S01]  /*1130*/  @!P1 IMAD.WIDE R2, R13, 0x8, R2 ;  /* 0x000000080d029825 */ /* 0x001fe200078e0202 */
[----:B------:R-:W-:Y:S02]  /*1140*/  PLOP3.LUT P0, PT, PT, PT, PT, 0x8, 0x80 ;  /* 0x000000000080781c */ /* 0x000fe40003f0e170 */
[----:B------:R-:W-:Y:S01]  /*1150*/  IADD3 R9, PT, PT, R9, 0x4, RZ ;  /* 0x0000000409097810 */ /* 0x000fe20007ffe0ff */
[----:B------:R-:W-:Y:S01]  /*1160*/  VIADD R14, R14, 0x4 ;  /* 0x000000040e0e7836 */ /* 0x000fe20000000000 */
[----:B------:R-:W-:Y:S01]  /*1170*/  IADD3 R11, PT, PT, R11, 0x4, RZ ;  /* 0x000000040b0b7810 */ /* 0x000fe20007ffe0ff */
[----:B------:R-:W-:Y:S01]  /*1180*/  VIADD R13, R13, 0x4 ;  /* 0x000000040d0d7836 */ /* 0x000fe20000000000 */
[----:B------:R-:W-:Y:S01]  /*1190*/  IADD3 R10, PT, PT, R10, 0x4, RZ ;  /* 0x000000040a0a7810 */ /* 0x000fe20007ffe0ff */
[----:B------:R-:W-:Y:S01]  /*11a0*/  VIADD R12, R15, 0x4 ;  /* 0x000000040f0c7836 */ /* 0x000fe20000000000 */
[----:B------:R-:W-:Y:S01]  /*11b0*/  IADD3 R14, PT, PT, R14, 0x4, RZ ;  /* 0x000000040e0e7810 */ /* 0x000fe20007ffe0ff */
[----:B---3--:R2:W-:Y:S06]  /*11c0*/  @!P1 STG.E.64 desc[UR4][R2.64], R20 ;  /* 0x0000001402009986 */ /* 0x0085ec000c101b04 */
.L_x_4:
[----:B------:R-:W-:-:S13]  /*11d0*/  ISETP.NE.OR P0, PT, R14, RZ, P0 ;  /* 0x000000ff0e00720c */ /* 0x000fda0000705670 */
[----:B------:R-:W-:Y:S05]  /*11e0*/  @!P0 BRA `(.L_x_0) ;  /* 0x0000000000a08947 */ /* 0x000fea0003800000 */
.L_x_1:
[----:B------:R-:W0:Y:S02]  /*11f0*/  LDC R0, c[0x0][0x390] ;  /* 0x0000e400ff007b82 */ /* 0x000e240000000800 */
.L_x_5:
[----:B--23--:R-:W1:Y:S01]  /*1200*/  LDC.64 R16, c[0x0][0x380] ;  /* 0x0000e000ff107b82 */ /* 0x00ce620000000a00 */
[----:B------:R-:W-:-:S04]  /*1210*/  IADD3 R3, PT, PT, R9, -0x3, RZ ;  /* 0xfffffffd09037810 */ /* 0x000fc80007ffe0ff */
[----:B0-----:R-:W-:-:S03]  /*1220*/  ISETP.GE.AND P0, PT, R3, R0, PT ;  /* 0x000000000300720c */ /* 0x001fc60003f06270 */
[----:B------:R-:W0:Y:S01]  /*1230*/  LDC.64 R18, c[0x0][0x388] ;  /* 0x0000e200ff127b82 */ /* 0x000e220000000a00 */
[----:B------:R-:W-:-:S07]  /*1240*/  IADD3 R5, PT, PT, R9, -0x2, RZ ;  /* 0xfffffffe09057810 */ /* 0x000fce0007ffe0ff */
[----:B------:R-:W2:Y:S02]  /*1250*/  LDC.64 R2, c[0x0][0x380] ;  /* 0x0000e000ff027b82 */ /* 0x000ea40000000a00 */
[----:B-1----:R-:W-:-:S06]  /*1260*/  @!P0 IMAD.WIDE R16, R11, 0x8, R16 ;  /* 0x000000080b108825 */ /* 0x002fcc00078e0210 */
[----:B------:R-:W1:Y:S01]  /*1270*/  LDC.64 R20, c[0x0][0x388] ;  /* 0x0000e200ff147b82 */ /* 0x000e620000000a00 */
[----:B------:R-:W3:Y:S01]  /*1280*/  @!P0 LDG.E.64 R16, desc[UR4][R16.64] ;  /* 0x0000000410108981 */ /* 0x000ee2000c1e1b00 */
[----:B------:R-:W-:Y:S01]  /*1290*/  ISETP.GE.AND P1, PT, R5, R0, PT ;  /* 0x000000000500720c */ /* 0x000fe20003f26270 */
[----:B0-----:R-:W-:-:S05]  /*12a0*/  @!P0 IMAD.WIDE R18, R11, 0x8, R18 ;  /* 0x000000080b128825 */ /* 0x001fca00078e0212 */
[----:B------:R-:W0:Y:S01]  /*12b0*/  LDC.64 R4, c[0x0][0x380] ;  /* 0x0000e000ff047b82 */ /* 0x000e220000000a00 */
[----:B------:R-:W-:-:S07]  /*12c0*/  VIADD R15, R9, 0xffffffff ;  /* 0xffffffff090f7836 */ /* 0x000fce0000000000 */
[----:B------:R-:W4:Y:S01]  /*12d0*/  LDC.64 R22, c[0x0][0x388] ;  /* 0x0000e200ff167b82 */ /* 0x000f220000000a00 */
[C---:B--2---:R-:W-:Y:S01]  /*12e0*/  @!P1 IMAD.WIDE R2, R10.reuse, 0x8, R2 ;  /* 0x000000080a029825 */ /* 0x044fe200078e0202 */
[----:B---3--:R2:W-:Y:S05]  /*12f0*/  @!P0 STG.E.64 desc[UR4][R18.64], R16 ;  /* 0x0000001012008986 */ /* 0x0085ea000c101b04 */
[----:B------:R-:W3:Y:S01]  /*1300*/  @!P1 LDG.E.64 R2, desc[UR4][R2.64] ;  /* 0x0000000402029981 */ /* 0x000ee2000c1e1b00 */
[-C--:B------:R-:W-:Y:S01]  /*1310*/  ISETP.GE.AND P0, PT, R15, R0.reuse, PT ;  /* 0x000000000f00720c */ /* 0x080fe20003f06270 */
[----:B-1----:R-:W-:Y:S01]  /*1320*/  @!P1 IMAD.WIDE R20, R10, 0x8, R20 ;  /* 0x000000080a149825 */ /* 0x002fe200078e0214 */
[----:B--2---:R-:W1:Y:S11]  /*1330*/  LDC.64 R18, c[0x0][0x380] ;  /* 0x0000e000ff127b82 */ /* 0x004e760000000a00 */
[C---:B0-----:R-:W-:Y:S01]  /*1340*/  @!P0 IMAD.WIDE R4, R12.reuse, 0x8, R4 ;  /* 0x000000080c048825 */ /* 0x041fe200078e0204 */
[----:B---3--:R3:W-:Y:S05]  /*1350*/  @!P1 STG.E.64 desc[UR4][R20.64], R2 ;  /* 0x0000000214009986 */ /* 0x0087ea000c101b04 */
[----:B------:R-:W2:Y:S01]  /*1360*/  @!P0 LDG.E.64 R4, desc[UR4][R4.64] ;  /* 0x0000000404048981 */ /* 0x000ea2000c1e1b00 */
[----:B------:R-:W-:Y:S01]  /*1370*/  ISETP.GE.AND P1, PT, R9, R0, PT ;  /* 0x000000000900720c */ /* 0x000fe20003f26270 */
[----:B----4-:R-:W-:-:S12]  /*1380*/  @!P0 IMAD.WIDE R16, R12, 0x8, R22 ;  /* 0x000000080c108825 */ /* 0x010fd800078e0216 */
[C---:B-1----:R-:W-:Y:S02]  /*1390*/  @!P1 IMAD.WIDE R22, R13.reuse, 0x8, R18 ;  /* 0x000000080d169825 */ /* 0x042fe400078e0212 */
[----:B------:R-:W0:Y:S01]  /*13a0*/  LDC.64 R18, c[0x0][0x388] ;  /* 0x0000e200ff127b82 */ /* 0x000e220000000a00 */
[----:B--2---:R3:W-:Y:S04]  /*13b0*/  @!P0 STG.E.64 desc[UR4][R16.64], R4 ;  /* 0x0000000410008986 */ /* 0x0047e8000c101b04 */
[----:B------:R-:W2:Y:S01]  /*13c0*/  @!P1 LDG.E.64 R22, desc[UR4][R22.64] ;  /* 0x0000000416169981 */ /* 0x000ea2000c1e1b00 */
[----:B------:R-:W-:Y:S01]  /*13d0*/  IADD3 R14, PT, PT, R14, 0x4, RZ ;  /* 0x000000040e0e7810 */ /* 0x000fe20007ffe0ff */
[----:B0-----:R-:W-:Y:S01]  /*13e0*/  @!P1 IMAD.WIDE R18, R13, 0x8, R18 ;  /* 0x000000080d129825 */ /* 0x001fe200078e0212 */
[----:B------:R-:W-:-:S02]  /*13f0*/  IADD3 R9, PT, PT, R9, 0x4, RZ ;  /* 0x0000000409097810 */ /* 0x000fc40007ffe0ff */
[----:B------:R-:W-:Y:S01]  /*1400*/  ISETP.NE.AND P0, PT, R14, RZ, PT ;  /* 0x000000ff0e00720c */ /* 0x000fe20003f05270 */
[----:B------:R-:W-:Y:S01]  /*1410*/  VIADD R11, R11, 0x4 ;  /* 0x000000040b0b7836 */ /* 0x000fe20000000000 */
[----:B------:R-:W-:Y:S01]  /*1420*/  IADD3 R10, PT, PT, R10, 0x4, RZ ;  /* 0x000000040a0a7810 */ /* 0x000fe20007ffe0ff */
[----:B------:R-:W-:Y:S01]  /*1430*/  VIADD R13, R13, 0x4 ;  /* 0x000000040d0d7836 */ /* 0x000fe20000000000 */
[----:B------:R-:W-:Y:S01]  /*1440*/  IADD3 R12, PT, PT, R12, 0x4, RZ ;  /* 0x000000040c0c7810 */ /* 0x000fe20007ffe0ff */
[----:B--2---:R3:W-:Y:S08]  /*1450*/  @!P1 STG.E.64 desc[UR4][R18.64], R22 ;  /* 0x0000001612009986 */ /* 0x0047f0000c101b04 */
[----:B------:R-:W-:Y:S05]  /*1460*/  @P0 BRA `(.L_x_5) ;  /* 0xfffffffc00640947 */ /* 0x000fea000383ffff */
.L_x_0:
[----:B------:R-:W-:-:S13]  /*1470*/  ISETP.NE.AND P0, PT, R6, RZ, PT ;  /* 0x000000ff0600720c */ /* 0x000fda0003f05270 */
[----:B------:R-:W-:Y:S05]  /*1480*/  @!P0 EXIT ;  /* 0x000000000000894d */ /* 0x000fea0003800000 */
[----:B------:R-:W0:Y:S01]  /*1490*/  LDC.64 R10, c[0x0][0x380] ;  /* 0x0000e000ff0a7b82 */ /* 0x000e220000000a00 */
[----:B------:R-:W-:Y:S01]  /*14a0*/  IADD3 R7, PT, PT, R8, R7, RZ ;  /* 0x0000000708077210 */ /* 0x000fe20007ffe0ff */
[----:B------:R-:W1:Y:S01]  /*14b0*/  LDCU UR7, c[0x0][0x390] ;  /* 0x00007200ff0777ac */ /* 0x000e620008000800 */
[----:B------:R-:W-:-:S03]  /*14c0*/  IADD3 R6, PT, PT, -R6, RZ, RZ ;  /* 0x000000ff06067210 */ /* 0x000fc60007ffe1ff */
[----:B------:R-:W-:Y:S02]  /*14d0*/  IMAD R9, R0, UR6, R7 ;  /* 0x0000000600097c24 */ /* 0x000fe4000f8e0207 */
[----:B------:R-:W4:Y:S05]  /*14e0*/  LDC.64 R12, c[0x0][0x388] ;  /* 0x0000e200ff0c7b82 */ /* 0x000f2a0000000a00 */
.L_x_6:
[----:B-1----:R-:W-:Y:S01]  /*14f0*/  ISETP.GE.AND P0, PT, R7, UR7, PT ;  /* 0x0000000707007c0c */ /* 0x002fe2000bf06270 */
[----:B0-23--:R-:W-:-:S12]  /*1500*/  IMAD.WIDE R2, R9, 0x8, R10 ;  /* 0x0000000809027825 */ /* 0x00dfd800078e020a */
[----:B------:R-:W2:Y:S01]  /*1510*/  @!P0 LDG.E.64 R2, desc[UR4][R2.64] ;  /* 0x0000000402028981 */ /* 0x000ea2000c1e1b00 */
[C---:B----4-:R-:W-:Y:S01]  /*1520*/  IMAD.WIDE R4, R9.reuse, 0x8, R12 ;  /* 0x0000000809047825 */ /* 0x050fe200078e020c */
[----:B------:R-:W-:Y:S02]  /*1530*/  IADD3 R9, PT, PT, R9, 0x1, RZ ;  /* 0x0000000109097810 */ /* 0x000fe40007ffe0ff */
[----:B------:R-:W-:Y:S01]  /*1540*/  IADD3 R7, PT, PT, R7, 0x1, RZ ;  /* 0x0000000107077810 */ /* 0x000fe20007ffe0ff */
[----:B------:R-:W-:Y:S01]  /*1550*/  VIADD R6, R6, 0x1 ;  /* 0x0000000106067836 */ /* 0x000fe20000000000 */
[----:B--2---:R0:W-:Y:S04]  /*1560*/  @!P0 STG.E.64 desc[UR4][R4.64], R2 ;  /* 0x0000000204008986 */ /* 0x0041e8000c101b04 */
[----:B------:R-:W-:-:S13]  /*1570*/  ISETP.NE.AND P0, PT, R6, RZ, PT ;  /* 0x000000ff0600720c */ /* 0x000fda0003f05270 */
[----:B0-----:R-:W-:Y:S05]  /*1580*/  @P0 BRA `(.L_x_6) ;  /* 0xfffffffc00d80947 */ /* 0x001fea000383ffff */
[----:B------:R-:W-:Y:S05]  /*1590*/  EXIT ;  /* 0x000000000000794d */ /* 0x000fea0003800000 */
.L_x_7:
[----:B------:R-:W-:-:S00]  /*15a0*/  BRA `(.L_x_7) ;  /* 0xfffffffc00fc7947 */ /* 0x000fc0000383ffff */
[----:B------:R-:W-:-:S00]  /*15b0*/  NOP ;  /* 0x0000000000007918 */ /* 0x000fc00000000000 */
        /* <DEDUP_REMOVED lines=12> */
.L_x_33:


//--------------------- .text._Z18optimizedFFTKernelPK6float2PS_ii --------------------------
	.section	.text._Z18optimizedFFTKernelPK6float2PS_ii,"ax",@progbits
	.align	128
        .global         _Z18optimizedFFTKernelPK6float2PS_ii
        .type           _Z18optimizedFFTKernelPK6float2PS_ii,@function
        .size           _Z18optimizedFFTKernelPK6float2PS_ii,(.L_x_34 - _Z18optimizedFFTKernelPK6float2PS_ii)
        .other          _Z18optimizedFFTKernelPK6float2PS_ii,@"STO_CUDA_ENTRY STV_DEFAULT"
_Z18optimizedFFTKernelPK6float2PS_ii:
.text._Z18optimizedFFTKernelPK6float2PS_ii:
[----:B------:R-:W-:Y:S01]  /*0000*/  LDC R1, c[0x0][0x37c] ;  /* 0x0000df00ff017b82 */ /* 0x000fe20000000800 */
[----:B------:R-:W0:Y:S07]  /*0010*/  S2R R5, SR_TID.X ;  /* 0x0000000000057919 */ /* 0x000e2e0000002100 */
[----:B------:R-:W0:Y:S08]  /*0020*/  S2UR UR4, SR_CTAID.X ;  /* 0x00000000000479c3 */ /* 0x000e300000002500 */
[----:B------:R-:W0:Y:S08]  /*0030*/  LDC R0, c[0x0][0x360] ;  /* 0x0000d800ff007b82 */ /* 0x000e300000000800 */
[----:B------:R-:W1:Y:S01]  /*0040*/  LDC.64 R2, c[0x0][0x390] ;  /* 0x0000e400ff027b82 */ /* 0x000e620000000a00 */
[----:B0-----:R-:W-:Y:S01]  /*0050*/  IMAD R0, R0, UR4, R5 ;  /* 0x0000000400007c24 */ /* 0x001fe2000f8e0205 */
[----:B-1----:R-:W-:-:S04]  /*0060*/  ISETP.GE.AND P0, PT, R2, 0x1, PT ;  /* 0x000000010200780c */ /* 0x002fc80003f06270 */
[----:B------:R-:W-:-:S13]  /*0070*/  ISETP.GE.OR P0, PT, R0, R3, !P0 ;  /* 0x000000030000720c */ /* 0x000fda0004706670 */
[----:B------:R-:W-:Y:S05]  /*0080*/  @P0 EXIT ;  /* 0x000000000000094d */ /* 0x000fea0003800000 */
[C---:B------:R-:W-:Y:S01]  /*0090*/  ISETP.GE.U32.AND P1, PT, R2.reuse, 0x10, PT ;  /* 0x000000100200780c */ /* 0x040fe20003f26070 */
[----:B------:R-:W0:Y:S01]  /*00a0*/  LDCU.64 UR8, c[0x0][0x358] ;  /* 0x00006b00ff0877ac */ /* 0x000e220008000a00 */
[----:B------:R-:W-:Y:S01]  /*00b0*/  LOP3.LUT R22, R2, 0xf, RZ, 0xc0, !PT ;  /* 0x0000000f02167812 */ /* 0x000fe200078ec0ff */
[----:B------:R-:W-:Y:S02]  /*00c0*/  IMAD R3, R0, R2, RZ ;  /* 0x0000000200037224 */ /* 0x000fe400078e02ff */
[----:B------:R-:W-:Y:S01]  /*00d0*/  IMAD.MOV.U32 R0, RZ, RZ, RZ ;  /* 0x000000ffff007224 */ /* 0x000fe200078e00ff */
[----:B------:R-:W-:-:S07]  /*00e0*/  ISETP.NE.AND P0, PT, R22, RZ, PT ;  /* 0x000000ff1600720c */ /* 0x000fce0003f05270 */
[----:B------:R-:W-:Y:S06]  /*00f0*/  @!P1 BRA `(.L_x_8) ;  /* 0x0000000000c89947 */ /* 0x000fec0003800000 */
[----:B------:R-:W1:Y:S01]  /*0100*/  LDCU.128 UR4, c[0x0][0x380] ;  /* 0x00007000ff0477ac */ /* 0x000e620008000c00 */
[----:B------:R-:W-:Y:S01]  /*0110*/  LOP3.LUT R0, R2, 0x7ffffff0, RZ, 0xc0, !PT ;  /* 0x7ffffff002007812 */ /* 0x000fe200078ec0ff */
[----:B------:R-:W-:-:S03]  /*0120*/  IMAD.MOV.U32 R8, RZ, RZ, R3 ;  /* 0x000000ffff087224 */ /* 0x000fc600078e0003 */
[----:B------:R-:W-:Y:S01]  /*0130*/  IADD3 R9, PT, PT, -R0, RZ, RZ ;  /* 0x000000ff00097210 */ /* 0x000fe20007ffe1ff */
[----:B-1----:R-:W-:Y:S02]  /*0140*/  UIADD3 UR6, UP0, UPT, UR6, 0x40, URZ ;  /* 0x0000004006067890 */ /* 0x002fe4000ff1e0ff */
[----:B------:R-:W-:Y:S02]  /*0150*/  UIADD3 UR4, UP1, UPT, UR4, 0x40, URZ ;  /* 0x0000004004047890 */ /* 0x000fe4000ff3e0ff */
[----:B------:R-:W-:Y:S02]  /*0160*/  UIADD3.X UR7, UPT, UPT, URZ, UR7, URZ, UP0, !UPT ;  /* 0x00000007ff077290 */ /* 0x000fe400087fe4ff */
[----:B------:R-:W-:-:S12]  /*0170*/  UIADD3.X UR5, UPT, UPT, URZ, UR5, URZ, UP1, !UPT ;  /* 0x00000005ff057290 */ /* 0x000fd80008ffe4ff */
.L_x_9:
[----:B------:R-:W-:Y:S01]  /*0180*/  MOV R5, UR5 ;  /* 0x0000000500057c02 */ /* 0x000fe20008000f00 */
[----:B------:R-:W-:-:S04]  /*0190*/  IMAD.U32 R4, RZ, RZ, UR4 ;  /* 0x00000004ff047e24 */ /* 0x000fc8000f8e00ff */
[----:B------:R-:W-:-:S05]  /*01a0*/  IMAD.WIDE R4, R8, 0x8, R4 ;  /* 0x0000000808047825 */ /* 0x000fca00078e0204 */
[----:B0---4-:R-:W2:Y:S01]  /*01b0*/  LDG.E.64 R10, desc[UR8][R4.64+-0x40] ;  /* 0xffffc008040a7981 */ /* 0x011ea2000c1e1b00 */
[----:B------:R-:W-:Y:S01]  /*01c0*/  MOV R7, UR7 ;  /* 0x0000000700077c02 */ /* 0x000fe20008000f00 */
[----:B------:R-:W-:-:S04]  /*01d0*/  IMAD.U32 R6, RZ, RZ, UR6 ;  /* 0x00000006ff067e24 */ /* 0x000fc8000f8e00ff */
[----:B------:R-:W-:-:S05]  /*01e0*/  IMAD.WIDE R6, R8, 0x8, R6 ;  /* 0x0000000808067825 */ /* 0x000fca00078e0206 */
[----:B--2---:R0:W-:Y:S04]  /*01f0*/  STG.E.64 desc[UR8][R6.64+-0x40], R10 ;  /* 0xffffc00a06007986 */ /* 0x0041e8000c101b08 */
[----:B------:R-:W2:Y:S04]  /*0200*/  LDG.E.64 R12, desc[UR8][R4.64+-0x38] ;  /* 0xffffc808040c7981 */ /* 0x000ea8000c1e1b00 */
[----:B--2---:R1:W-:Y:S04]  /*0210*/  STG.E.64 desc[UR8][R6.64+-0x38], R12 ;  /* 0xffffc80c06007986 */ /* 0x0043e8000c101b08 */
[----:B------:R-:W2:Y:S04]  /*0220*/  LDG.E.64 R14, desc[UR8][R4.64+-0x30] ;  /* 0xffffd008040e7981 */ /* 0x000ea8000c1e1b00 */
[----:B--2---:R2:W-:Y:S04]  /*0230*/  STG.E.64 desc[UR8][R6.64+-0x30], R14 ;  /* 0xffffd00e06007986 */ /* 0x0045e8000c101b08 */
[----:B------:R-:W3:Y:S04]  /*0240*/  LDG.E.64 R16, desc[UR8][R4.64+-0x28] ;  /* 0xffffd80804107981 */ /* 0x000ee8000c1e1b00 */
[----:B---3--:R3:W-:Y:S04]  /*0250*/  STG.E.64 desc[UR8][R6.64+-0x28], R16 ;  /* 0xffffd81006007986 */ /* 0x0087e8000c101b08 */
[----:B------:R-:W4:Y:S04]  /*0260*/  LDG.E.64 R18, desc[UR8][R4.64+-0x20] ;  /* 0xffffe00804127981 */ /* 0x000f28000c1e1b00 */
[----:B----4-:R4:W-:Y:S04]  /*0270*/  STG.E.64 desc[UR8][R6.64+-0x20], R18 ;  /* 0xffffe01206007986 */ /* 0x0109e8000c101b08 */
[----:B------:R-:W5:Y:S04]  /*0280*/  LDG.E.64 R20, desc[UR8][R4.64+-0x18] ;  /* 0xffffe80804147981 */ /* 0x000f68000c1e1b00 */
[----:B-----5:R5:W-:Y:S04]  /*0290*/  STG.E.64 desc[UR8][R6.64+-0x18], R20 ;  /* 0xffffe81406007986 */ /* 0x020be8000c101b08 */
[----:B0-----:R-:W2:Y:S04]  /*02a0*/  LDG.E.64 R10, desc[UR8][R4.64+-0x10] ;  /* 0xfffff008040a7981 */ /* 0x001ea8000c1e1b00 */
[----:B--2---:R0:W-:Y:S04]  /*02b0*/  STG.E.64 desc[UR8][R6.64+-0x10], R10 ;  /* 0xfffff00a06007986 */ /* 0x0041e8000c101b08 */
[----:B-1----:R-:W2:Y:S04]  /*02c0*/  LDG.E.64 R12, desc[UR8][R4.64+-0x8] ;  /* 0xfffff808040c7981 */ /* 0x002ea8000c1e1b00 */
[----:B--2---:R1:W-:Y:S04]  /*02d0*/  STG.E.64 desc[UR8][R6.64+-0x8], R12 ;  /* 0xfffff80c06007986 */ /* 0x0043e8000c101b08 */
[----:B------:R-:W2:Y:S04]  /*02e0*/  LDG.E.64 R14, desc[UR8][R4.64] ;  /* 0x00000008040e7981 */ /* 0x000ea8000c1e1b00 */
[----:B--2---:R2:W-:Y:S04]  /*02f0*/  STG.E.64 desc[UR8][R6.64], R14 ;  /* 0x0000000e06007986 */ /* 0x0045e8000c101b08 */
[----:B---3--:R-:W3:Y:S04]  /*0300*/  LDG.E.64 R16, desc[UR8][R4.64+0x8] ;  /* 0x0000080804107981 */ /* 0x008ee8000c1e1b00 */
[----:B---3--:R3:W-:Y:S04]  /*0310*/  STG.E.64 desc[UR8][R6.64+0x8], R16 ;  /* 0x0000081006007986 */ /* 0x0087e8000c101b08 */
[----:B----4-:R-:W4:Y:S04]  /*0320*/  LDG.E.64 R18, desc[UR8][R4.64+0x10] ;  /* 0x0000100804127981 */ /* 0x010f28000c1e1b00 */
[----:B----4-:R4:W-:Y:S04]  /*0330*/  STG.E.64 desc[UR8][R6.64+0x10], R18 ;  /* 0x0000101206007986 */ /* 0x0109e8000c101b08 */
[----:B-----5:R-:W5:Y:S04]  /*0340*/  LDG.E.64 R20, desc[UR8][R4.64+0x18] ;  /* 0x0000180804147981 */ /* 0x020f68000c1e1b00 */
[----:B-----5:R4:W-:Y:S04]  /*0350*/  STG.E.64 desc[UR8][R6.64+0x18], R20 ;  /* 0x0000181406007986 */ /* 0x0209e8000c101b08 */
[----:B0-----:R-:W5:Y:S04]  /*0360*/  LDG.E.64 R10, desc[UR8][R4.64+0x20] ;  /* 0x00002008040a7981 */ /* 0x001f68000c1e1b00 */
[----:B-----5:R4:W-:Y:S04]  /*0370*/  STG.E.64 desc[UR8][R6.64+0x20], R10 ;  /* 0x0000200a06007986 */ /* 0x0209e8000c101b08 */
[----:B-1----:R-:W5:Y:S04]  /*0380*/  LDG.E.64 R12, desc[UR8][R4.64+0x28] ;  /* 0x00002808040c7981 */ /* 0x002f68000c1e1b00 */
[----:B-----5:R4:W-:Y:S04]  /*0390*/  STG.E.64 desc[UR8][R6.64+0x28], R12 ;  /* 0x0000280c06007986 */ /* 0x0209e8000c101b08 */
[----:B--2---:R-:W2:Y:S01]  /*03a0*/  LDG.E.64 R14, desc[UR8][R4.64+0x30] ;  /* 0x00003008040e7981 */ /* 0x004ea2000c1e1b00 */
[----:B------:R-:W-:-:S05]  /*03b0*/  VIADD R9, R9, 0x10 ;  /* 0x0000001009097836 */ /* 0x000fca0000000000 */
[----:B------:R-:W-:Y:S01]  /*03c0*/  ISETP.NE.AND P1, PT, R9, RZ, PT ;  /* 0x000000ff0900720c */ /* 0x000fe20003f25270 */
[----:B--2---:R4:W-:Y:S04]  /*03d0*/  STG.E.64 desc[UR8][R6.64+0x30], R14 ;  /* 0x0000300e06007986 */ /* 0x0049e8000c101b08 */
[----:B---3--:R-:W2:Y:S01]  /*03e0*/  LDG.E.64 R16, desc[UR8][R4.64+0x38] ;  /* 0x0000380804107981 */ /* 0x008ea2000c1e1b00 */
[----:B------:R-:W-:-:S03]  /*03f0*/  IADD3 R8, PT, PT, R8, 0x10, RZ ;  /* 0x0000001008087810 */ /* 0x000fc60007ffe0ff */
[----:B--2---:R4:W-:Y:S04]  /*0400*/  STG.E.64 desc[UR8][R6.64+0x38], R16 ;  /* 0x0000381006007986 */ /* 0x0049e8000c101b08 */
[----:B------:R-:W-:Y:S05]  /*0410*/  @P1 BRA `(.L_x_9) ;  /* 0xfffffffc00581947 */ /* 0x000fea000383ffff */
.L_x_8:
[----:B0-----:R-:W-:Y:S05]  /*0420*/  @!P0 EXIT ;  /* 0x000000000000894d */ /* 0x001fea0003800000 */
[----:B------:R-:W-:Y:S02]  /*0430*/  ISETP.GE.U32.AND P0, PT, R22, 0x8, PT ;  /* 0x000000081600780c */ /* 0x000fe40003f06070 */
[----:B----4-:R-:W-:-:S04]  /*0440*/  LOP3.LUT R20, R2, 0x7, RZ, 0xc0, !PT ;  /* 0x0000000702147812 */ /* 0x010fc800078ec0ff */
[----:B------:R-:W-:-:S07]  /*0450*/  ISETP.NE.AND P1, PT, R20, RZ, PT ;  /* 0x000000ff1400720c */ /* 0x000fce0003f25270 */
[----:B------:R-:W-:Y:S06]  /*0460*/  @!P0 BRA `(.L_x_10) ;  /* 0x0000000000588947 */ /* 0x000fec0003800000 */
[----:B------:R-:W0:Y:S01]  /*0470*/  LDC.64 R4, c[0x0][0x380] ;  /* 0x0000e000ff047b82 */ /* 0x000e220000000a00 */
[----:B------:R-:W-:-:S07]  /*0480*/  IMAD.IADD R9, R3, 0x1, R0 ;  /* 0x0000000103097824 */ /* 0x000fce00078e0200 */
[----:B------:R-:W1:Y:S01]  /*0490*/  LDC.64 R6, c[0x0][0x388] ;  /* 0x0000e200ff067b82 */ /* 0x000e620000000a00 */
[----:B0-----:R-:W-:-:S05]  /*04a0*/  IMAD.WIDE R4, R9, 0x8, R4 ;  /* 0x0000000809047825 */ /* 0x001fca00078e0204 */
[----:B------:R-:W2:Y:S01]  /*04b0*/  LDG.E.64 R10, desc[UR8][R4.64] ;  /* 0x00000008040a7981 */ /* 0x000ea2000c1e1b00 */
[----:B-1----:R-:W-:-:S05]  /*04c0*/  IMAD.WIDE R6, R9, 0x8, R6 ;  /* 0x0000000809067825 */ /* 0x002fca00078e0206 */
[----:B--2---:R0:W-:Y:S04]  /*04d0*/  STG.E.64 desc[UR8][R6.64], R10 ;  /* 0x0000000a06007986 */ /* 0x0041e8000c101b08 */
[----:B------:R-:W2:Y:S04]  /*04e0*/  LDG.E.64 R8, desc[UR8][R4.64+0x8] ;  /* 0x0000080804087981 */ /* 0x000ea8000c1e1b00 */
[----:B--2---:R1:W-:Y:S04]  /*04f0*/  STG.E.64 desc[UR8][R6.64+0x8], R8 ;  /* 0x0000080806007986 */ /* 0x0043e8000c101b08 */
[----:B------:R-:W2:Y:S04]  /*0500*/  LDG.E.64 R12, desc[UR8][R4.64+0x10] ;  /* 0x00001008040c7981 */ /* 0x000ea8000c1e1b00 */
[----:B--2---:R2:W-:Y:S04]  /*0510*/  STG.E.64 desc[UR8][R6.64+0x10], R12 ;  /* 0x0000100c06007986 */ /* 0x0045e8000c101b08 */
[----:B------:R-:W3:Y:S04]  /*0520*/  LDG.E.64 R14, desc[UR8][R4.64+0x18] ;  /* 0x00001808040e7981 */ /* 0x000ee8000c1e1b00 */
[----:B---3--:R2:W-:Y:S04]  /*0530*/  STG.E.64 desc[UR8][R6.64+0x18], R14 ;  /* 0x0000180e06007986 */ /* 0x0085e8000c101b08 */
[----:B------:R-:W3:Y:S04]  /*0540*/  LDG.E.64 R16, desc[UR8][R4.64+0x20] ;  /* 0x0000200804107981 */ /* 0x000ee8000c1e1b00 */
[----:B---3--:R2:W-:Y:S04]  /*0550*/  STG.E.64 desc[UR8][R6.64+0x20], R16 ;  /* 0x0000201006007986 */ /* 0x0085e8000c101b08 */
[----:B------:R-:W3:Y:S04]  /*0560*/  LDG.E.64 R18, desc[UR8][R4.64+0x28] ;  /* 0x0000280804127981 */ /* 0x000ee8000c1e1b00 */
[----:B---3--:R2:W-:Y:S04]  /*0570*/  STG.E.64 desc[UR8][R6.64+0x28], R18 ;  /* 0x0000281206007986 */ /* 0x0085e8000c101b08 */
[----:B0-----:R-:W3:Y:S04]  /*0580*/  LDG.E.64 R10, desc[UR8][R4.64+0x30] ;  /* 0x00003008040a7981 */ /* 0x001ee8000c1e1b00 */
[----:B---3--:R2:W-:Y:S04]  /*0590*/  STG.E.64 desc[UR8][R6.64+0x30], R10 ;  /* 0x0000300a06007986 */ /* 0x0085e8000c101b08 */
[----:B-1----:R-:W3:Y:S01]  /*05a0*/  LDG.E.64 R8, desc[UR8][R4.64+0x38] ;  /* 0x0000380804087981 */ /* 0x002ee2000c1e1b00 */
[----:B------:R-:W-:-:S03]  /*05b0*/  IADD3 R0, PT, PT, R0, 0x8, RZ ;  /* 0x0000000800007810 */ /* 0x000fc60007ffe0ff */
[----:B---3--:R2:W-:Y:S04]  /*05c0*/  STG.E.64 desc[UR8][R6.64+0x38], R8 ;  /* 0x0000380806007986 */ /* 0x0085e8000c101b08 */
.L_x_10:
[----:B------:R-:W-:Y:S05]  /*05d0*/  @!P1 EXIT ;  /* 0x000000000000994d */ /* 0x000fea0003800000 */
[----:B------:R-:W-:Y:S02]  /*05e0*/  ISETP.GE.U32.AND P0, PT, R20, 0x4, PT ;  /* 0x000000041400780c */ /* 0x000fe40003f06070 */
[----:B------:R-:W-:-:S04]  /*05f0*/  LOP3.LUT R2, R2, 0x3, RZ, 0xc0, !PT ;  /* 0x0000000302027812 */ /* 0x000fc800078ec0ff */
[----:B------:R-:W-:-:S07]  /*0600*/  ISETP.NE.AND P1, PT, R2, RZ, PT ;  /* 0x000000ff0200720c */ /* 0x000fce0003f25270 */
[----:B------:R-:W-:Y:S06]  /*0610*/  @!P0 BRA `(.L_x_11) ;  /* 0x0000000000388947 */ /* 0x000fec0003800000 */
[----:B------:R-:W0:Y:S01]  /*0620*/  LDC.64 R4, c[0x0][0x380] ;  /* 0x0000e000ff047b82 */ /* 0x000e220000000a00 */
[----:B--2---:R-:W-:-:S04]  /*0630*/  IMAD.IADD R11, R3, 0x1, R0 ;  /* 0x00000001030b7824 */ /* 0x004fc800078e0200 */
[----:B0-----:R-:W-:-:S03]  /*0640*/  IMAD.WIDE R6, R11, 0x8, R4 ;  /* 0x000000080b067825 */ /* 0x001fc600078e0204 */
[----:B------:R-:W0:Y:S02]  /*0650*/  LDC.64 R4, c[0x0][0x388] ;  /* 0x0000e200ff047b82 */ /* 0x000e240000000a00 */
[----:B------:R-:W2:Y:S01]  /*0660*/  LDG.E.64 R8, desc[UR8][R6.64] ;  /* 0x0000000806087981 */ /* 0x000ea2000c1e1b00 */
[----:B0-----:R-:W-:-:S05]  /*0670*/  IMAD.WIDE R4, R11, 0x8, R4 ;  /* 0x000000080b047825 */ /* 0x001fca00078e0204 */
[----:B--2---:R0:W-:Y:S04]  /*0680*/  STG.E.64 desc[UR8][R4.64], R8 ;  /* 0x0000000804007986 */ /* 0x0041e8000c101b08 */
[----:B------:R-:W2:Y:S04]  /*0690*/  LDG.E.64 R10, desc[UR8][R6.64+0x8] ;  /* 0x00000808060a7981 */ /* 0x000ea8000c1e1b00 */
[----:B--2---:R0:W-:Y:S04]  /*06a0*/  STG.E.64 desc[UR8][R4.64+0x8], R10 ;  /* 0x0000080a04007986 */ /* 0x0041e8000c101b08 */
[----:B------:R-:W2:Y:S04]  /*06b0*/  LDG.E.64 R12, desc[UR8][R6.64+0x10] ;  /* 0x00001008060c7981 */ /* 0x000ea8000c1e1b00 */
[----:B--2---:R0:W-:Y:S04]  /*06c0*/  STG.E.64 desc[UR8][R4.64+0x10], R12 ;  /* 0x0000100c04007986 */ /* 0x0041e8000c101b08 */
[----:B------:R-:W2:Y:S01]  /*06d0*/  LDG.E.64 R14, desc[UR8][R6.64+0x18] ;  /* 0x00001808060e7981 */ /* 0x000ea2000c1e1b00 */
[----:B------:R-:W-:-:S03]  /*06e0*/  IADD3 R0, PT, PT, R0, 0x4, RZ ;  /* 0x0000000400007810 */ /* 0x000fc60007ffe0ff */
[----:B--2---:R0:W-:Y:S04]  /*06f0*/  STG.E.64 desc[UR8][R4.64+0x18], R14 ;  /* 0x0000180e04007986 */ /* 0x0041e8000c101b08 */
.L_x_11:
[----:B------:R-:W-:Y:S05]  /*0700*/  @!P1 EXIT ;  /* 0x000000000000994d */ /* 0x000fea0003800000 */
[----:B--2---:R-:W1:Y:S01]  /*0710*/  LDC.64 R6, c[0x0][0x380] ;  /* 0x0000e000ff067b82 */ /* 0x004e620000000a00 */
[----:B0-----:R-:W-:Y:S01]  /*0720*/  IMAD.IADD R11, R3, 0x1, R0 ;  /* 0x00000001030b7824 */ /* 0x001fe200078e0200 */
[----:B------:R-:W-:-:S06]  /*0730*/  IADD3 R0, PT, PT, -R2, RZ, RZ ;  /* 0x000000ff02007210 */ /* 0x000fcc0007ffe1ff */
[----:B------:R-:W0:Y:S02]  /*0740*/  LDC.64 R8, c[0x0][0x388] ;  /* 0x0000e200ff087b82 */ /* 0x000e240000000a00 */
.L_x_12:
[----:B-12---:R-:W-:-:S06]  /*0750*/  IMAD.WIDE R2, R11, 0x8, R6 ;  /* 0x000000080b027825 */ /* 0x006fcc00078e0206 */
[----:B------:R-:W2:Y:S01]  /*0760*/  LDG.E.64 R2, desc[UR8][R2.64] ;  /* 0x0000000802027981 */ /* 0x000ea2000c1e1b00 */
[----:B------:R-:W-:Y:S02]  /*0770*/  VIADD R0, R0, 0x1 ;  /* 0x0000000100007836 */ /* 0x000fe40000000000 */
[C---:B0-----:R-:W-:Y:S01]  /*0780*/  IMAD.WIDE R4, R11.reuse, 0x8, R8 ;  /* 0x000000080b047825 */ /* 0x041fe200078e0208 */
[----:B------:R-:W-:Y:S02]  /*0790*/  IADD3 R11, PT, PT, R11, 0x1, RZ ;  /* 0x000000010b0b7810 */ /* 0x000fe40007ffe0ff */
[----:B------:R-:W-:Y:S02]  /*07a0*/  ISETP.NE.AND P0, PT, R0, RZ, PT ;  /* 0x000000ff0000720c */ /* 0x000fe40003f05270 */
[----:B--2---:R2:W-:Y:S11]  /*07b0*/  STG.E.64 desc[UR8][R4.64], R2 ;  /* 0x0000000204007986 */ /* 0x0045f6000c101b08 */
[----:B------:R-:W-:Y:S05]  /*07c0*/  @P0 BRA `(.L_x_12) ;  /* 0xfffffffc00e00947 */ /* 0x000fea000383ffff */
[----:B------:R-:W-:Y:S05]  /*07d0*/  EXIT ;  /* 0x000000000000794d */ /* 0x000fea0003800000 */
.L_x_13:
        /* <DEDUP_REMOVED lines=10> */
.L_x_34:


//--------------------- .text._Z15tensorFFTKernelPK6float2PS_ii --------------------------
	.section	.text._Z15tensorFFTKernelPK6float2PS_ii,"ax",@progbits
	.align	128
        .global         _Z15tensorFFTKernelPK6float2PS_ii
        .type           _Z15tensorFFTKernelPK6float2PS_ii,@function
        .size           _Z15tensorFFTKernelPK6float2PS_ii,(.L_x_32 - _Z15tensorFFTKernelPK6float2PS_ii)
        .other          _Z15tensorFFTKernelPK6float2PS_ii,@"STO_CUDA_ENTRY STV_DEFAULT"
_Z15tensorFFTKernelPK6float2PS_ii:
.text._Z15tensorFFTKernelPK6float2PS_ii:
[----:B------:R-:W0:Y:S01]  /*0000*/  LDC R1, c[0x0][0x37c] ;  /* 0x0000df00ff017b82 */ /* 0x000e220000000800 */
[----:B------:R-:W1:Y:S07]  /*0010*/  S2R R3, SR_TID.X ;  /* 0x0000000000037919 */ /* 0x000e6e0000002100 */
[----:B------:R-:W2:Y:S01]  /*0020*/  S2UR UR4, SR_CTAID.X ;  /* 0x00000000000479c3 */ /* 0x000ea20000002500 */
[----:B0-----:R-:W-:-:S07]  /*0030*/  VIADD R1, R1, 0xffffffe0 ;  /* 0xffffffe001017836 */ /* 0x001fce0000000000 */
[----:B------:R-:W2:Y:S02]  /*0040*/  LDC.64 R22, c[0x0][0x390] ;  /* 0x0000e400ff167b82 */ /* 0x000ea40000000a00 */
[----:B--2---:R-:W-:-:S04]  /*0050*/  ISETP.LE.AND P0, PT, R23, UR4, PT ;  /* 0x0000000417007c0c */ /* 0x004fc8000bf03270 */
[----:B-1----:R-:W-:-:S13]  /*0060*/  ISETP.GE.OR P0, PT, R3, R22, P0 ;  /* 0x000000160300720c */ /* 0x002fda0000706670 */
[----:B------:R-:W-:Y:S05]  /*0070*/  @P0 EXIT ;  /* 0x000000000000094d */ /* 0x000fea0003800000 */
[----:B------:R-:W0:Y:S01]  /*0080*/  LDC.64 R6, c[0x0][0x380] ;  /* 0x0000e000ff067b82 */ /* 0x000e220000000a00 */
[----:B------:R-:W1:Y:S01]  /*0090*/  LDCU.64 UR8, c[0x0][0x358] ;  /* 0x00006b00ff0877ac */ /* 0x000e620008000a00 */
[----:B------:R-:W-:-:S04]  /*00a0*/  IMAD R2, R22, UR4, R3 ;  /* 0x0000000416027c24 */ /* 0x000fc8000f8e0203 */
[----:B0-----:R-:W-:-:S06]  /*00b0*/  IMAD.WIDE.U32 R6, R2, 0x8, R6 ;  /* 0x0000000802067825 */ /* 0x001fcc00078e0006 */
[----:B-1----:R-:W2:Y:S01]  /*00c0*/  LDG.E.64 R6, desc[UR8][R6.64] ;  /* 0x0000000806067981 */ /* 0x002ea2000c1e1b00 */
[----:B------:R-:W-:Y:S01]  /*00d0*/  I2FP.F32.U32 R5, R22 ;  /* 0x0000001600057245 */ /* 0x000fe20000201000 */
[----:B------:R-:W-:Y:S01]  /*00e0*/  IMAD.MOV.U32 R9, RZ, RZ, 0x3dc6b27f ;  /* 0x3dc6b27fff097424 */ /* 0x000fe200078e00ff */
[----:B------:R-:W0:Y:S02]  /*00f0*/  S2R R11, SR_CgaCtaId ;  /* 0x00000000000b7919 */ /* 0x000e240000008800 */
[C---:B------:R-:W-:Y:S01]  /*0100*/  ISETP.GT.U32.AND P0, PT, R5.reuse, 0x7f7fffff, PT ;  /* 0x7f7fffff0500780c */ /* 0x040fe20003f04070 */
[----:B------:R-:W-:Y:S02]  /*0110*/  VIADD R0, R5, 0xc0cafb0d ;  /* 0xc0cafb0d05007836 */ /* 0x000fe40000000000 */
[----:B------:R-:W-:-:S03]  /*0120*/  IMAD.MOV.U32 R10, RZ, RZ, 0x7f800000 ;  /* 0x7f800000ff0a7424 */ /* 0x000fc600078e00ff */
[----:B------:R-:W-:-:S05]  /*0130*/  LOP3.LUT R0, R0, 0xff800000, RZ, 0xc0, !PT ;  /* 0xff80000000007812 */ /* 0x000fca00078ec0ff */
[----:B------:R-:W-:Y:S01]  /*0140*/  IMAD.IADD R4, R5, 0x1, -R0 ;  /* 0x0000000105047824 */ /* 0x000fe200078e0a00 */
[----:B------:R-:W-:-:S03]  /*0150*/  I2FP.F32.S32 R0, R0 ;  /* 0x0000000000007245 */ /* 0x000fc60000201400 */
[----:B------:R-:W-:Y:S01]  /*0160*/  FADD R8, R4, -1 ;  /* 0xbf80000004087421 */ /* 0x000fe20000000000 */
[----:B------:R-:W-:-:S03]  /*0170*/  MOV R4, 0x400 ;  /* 0x0000040000047802 */ /* 0x000fc60000000f00 */
[----:B------:R-:W-:-:S04]  /*0180*/  FFMA R9, R8, R9, -0.16845393180847167969 ;  /* 0xbe2c7f3008097423 */ /* 0x000fc80000000009 */
[----:B------:R-:W-:-:S04]  /*0190*/  FFMA R9, R8, R9, 0.1716887056827545166 ;  /* 0x3e2fcf2a08097423 */ /* 0x000fc80000000009 */
[----:B------:R-:W-:-:S04]  /*01a0*/  FFMA R9, R8, R9, -0.17900948226451873779 ;  /* 0xbe374e4308097423 */ /* 0x000fc80000000009 */
[----:B------:R-:W-:-:S04]  /*01b0*/  FFMA R9, R8, R9, 0.20512372255325317383 ;  /* 0x3e520bf408097423 */ /* 0x000fc80000000009 */
[----:B------:R-:W-:-:S04]  /*01c0*/  FFMA R9, R8, R9, -0.24046532809734344482 ;  /* 0xbe763c8b08097423 */ /* 0x000fc80000000009 */
[----:B------:R-:W-:-:S04]  /*01d0*/  FFMA R9, R8, R9, 0.28857114911079406738 ;  /* 0x3e93bf9908097423 */ /* 0x000fc80000000009 */
[----:B------:R-:W-:-:S04]  /*01e0*/  FFMA R9, R8, R9, -0.36067417263984680176 ;  /* 0xbeb8aa4908097423 */ /* 0x000fc80000000009 */
[----:B------:R-:W-:-:S04]  /*01f0*/  FFMA R9, R8, R9, 0.48089820146560668945 ;  /* 0x3ef6384a08097423 */ /* 0x000fc80000000009 */
[----:B------:R-:W-:-:S04]  /*0200*/  FFMA R9, R8, R9, -0.72134751081466674805 ;  /* 0xbf38aa3b08097423 */ /* 0x000fc80000000009 */
[----:B------:R-:W-:-:S04]  /*0210*/  FMUL R9, R8, R9 ;  /* 0x0000000908097220 */ /* 0x000fc80000400000 */
[----:B------:R-:W-:-:S04]  /*0220*/  FMUL R9, R8, R9 ;  /* 0x0000000908097220 */ /* 0x000fc80000400000 */
[----:B------:R-:W-:Y:S01]  /*0230*/  FFMA R9, R8, 1.4426950216293334961, R9 ;  /* 0x3fb8aa3b08097823 */ /* 0x000fe20000000009 */
[----:B------:R-:W-:Y:S01]  /*0240*/  FFMA R8, R0, 1.1920928955078125e-07, RZ ;  /* 0x3400000000087823 */ /* 0x000fe200000000ff */
[----:B0-----:R-:W-:-:S03]  /*0250*/  LEA R0, R11, R4, 0x18 ;  /* 0x000000040b007211 */ /* 0x001fc600078ec0ff */
[----:B------:R-:W-:Y:S01]  /*0260*/  FADD R8, R8, R9 ;  /* 0x0000000908087221 */ /* 0x000fe20000000000 */
[----:B------:R-:W-:Y:S01]  /*0270*/  @P0 FFMA R8, R5, R10, +INF ;  /* 0x7f80000005080423 */ /* 0x000fe2000000000a */
[--C-:B------:R-:W-:Y:S02]  /*0280*/  IMAD R4, R22, 0x2, R0.reuse ;  /* 0x0000000216047824 */ /* 0x100fe400078e0200 */
[----:B------:R-:W-:-:S03]  /*0290*/  IMAD R5, R3, 0x2, R0 ;  /* 0x0000000203057824 */ /* 0x000fc600078e0200 */
[----:B------:R-:W0:Y:S01]  /*02a0*/  F2I.NTZ R8, R8 ;  /* 0x0000000800087305 */ /* 0x000e220000203100 */
[----:B--2---:R-:W-:Y:S01]  /*02b0*/  F2FP.F16.F32.PACK_AB R7, R7, R6 ;  /* 0x000000060707723e */ /* 0x004fe200000000ff */
[----:B------:R-:W-:-:S03]  /*02c0*/  IMAD R6, R3, 0x2, R4 ;  /* 0x0000000203067824 */ /* 0x000fc600078e0204 */
[C---:B------:R-:W-:Y:S02]  /*02d0*/  PRMT R0, R7.reuse, 0x7610, R0 ;  /* 0x0000761007007816 */ /* 0x040fe40000000000 */
[----:B------:R-:W-:Y:S02]  /*02e0*/  PRMT R9, R7, 0x7632, R9 ;  /* 0x0000763207097816 */ /* 0x000fe40000000009 */
[----:B0-----:R-:W-:Y:S01]  /*02f0*/  VIMNMX R7, PT, PT, RZ, R8, !PT ;  /* 0x00000008ff077248 */ /* 0x001fe20007fe0100 */
[----:B------:R0:W-:Y:S03]  /*0300*/  STS.U16 [R5], R0 ;  /* 0x0000000005007388 */ /* 0x0001e60000000400 */
[----:B------:R-:W-:Y:S01]  /*0310*/  ISETP.NE.AND P0, PT, R7, RZ, PT ;  /* 0x000000ff0700720c */ /* 0x000fe20003f05270 */
[----:B------:R0:W-:Y:S01]  /*0320*/  STS.U16 [R6], R9 ;  /* 0x0000000906007388 */ /* 0x0001e20000000400 */
[----:B------:R-:W-:Y:S11]  /*0330*/  BAR.SYNC.DEFER_BLOCKING 0x0 ;  /* 0x0000000000007b1d */ /* 0x000ff60000010000 */
[----:B0-----:R-:W-:Y:S05]  /*0340*/  @!P0 BRA `(.L_x_14) ;  /* 0x0000000c00e88947 */ /* 0x001fea0003800000 */
[----:B------:R-:W-:Y:S01]  /*0350*/  SHF.R.U32.HI R22, RZ, 0x1, R22 ;  /* 0x00000001ff167819 */ /* 0x000fe20000011616 */
[----:B------:R-:W-:-:S06]  /*0360*/  UMOV UR4, URZ ;  /* 0x000000ff00047c82 */ /* 0x000fcc0008000000 */
.L_x_25:
[----:B------:R-:W-:Y:S01]  /*0370*/  ISETP.GE.U32.AND P0, PT, R3, R22, PT ;  /* 0x000000160300720c */ /* 0x000fe20003f06070 */
[----:B------:R-:W-:-:S12]  /*0380*/  BSSY.RECONVERGENT B0, `(.L_x_15) ;  /* 0x00000f2000007945 */ /* 0x000fd80003800200 */
[----:B0-----:R-:W-:Y:S05]  /*0390*/  @P0 BRA `(.L_x_16) ;  /* 0x0000000c00c00947 */ /* 0x001fea0003800000 */
[----:B------:R-:W-:Y:S01]  /*03a0*/  IMAD.MOV.U32 R0, RZ, RZ, 0x1 ;  /* 0x00000001ff007424 */ /* 0x000fe200078e00ff */
[----:B------:R-:W-:Y:S01]  /*03b0*/  IABS R14, R3 ;  /* 0x00000003000e7213 */ /* 0x000fe20000000000 */
[----:B------:R-:W-:Y:S01]  /*03c0*/  IMAD.MOV.U32 R23, RZ, RZ, 0x2 ;  /* 0x00000002ff177424 */ /* 0x000fe200078e00ff */
[----:B------:R-:W-:Y:S01]  /*03d0*/  ISETP.GE.AND P2, PT, R3, RZ, PT ;  /* 0x000000ff0300720c */ /* 0x000fe20003f46270 */
[----:B------:R-:W0:Y:S01]  /*03e0*/  LDCU UR5, c[0x0][0x390] ;  /* 0x00007200ff0577ac */ /* 0x000e220008000800 */
[----:B------:R-:W-:Y:S02]  /*03f0*/  SHF.L.U32 R0, R0, UR4, RZ ;  /* 0x0000000400007c19 */ /* 0x000fe400080006ff */
[----:B------:R-:W-:Y:S02]  /*0400*/  SHF.L.U32 R23, R23, UR4, RZ ;  /* 0x0000000417177c19 */ /* 0x000fe400080006ff */
[-C--:B------:R-:W-:Y:S02]  /*0410*/  IABS R12, R0.reuse ;  /* 0x00000000000c7213 */ /* 0x080fe40000000000 */
[----:B------:R-:W-:-:S02]  /*0420*/  IABS R13, R0 ;  /* 0x00000000000d7213 */ /* 0x000fc40000000000 */
[----:B------:R-:W1:Y:S08]  /*0430*/  I2F.RP R10, R12 ;  /* 0x0000000c000a7306 */ /* 0x000e700000209400 */
[----:B-1----:R-:W1:Y:S02]  /*0440*/  MUFU.RCP R10, R10 ;  /* 0x0000000a000a7308 */ /* 0x002e640000001000 */
[----:B-1----:R-:W-:-:S02]  /*0450*/  VIADD R8, R10, 0xffffffe ;  /* 0x0ffffffe0a087836 */ /* 0x002fc40000000000 */
[----:B------:R-:W-:-:S04]  /*0460*/  IMAD.MOV R10, RZ, RZ, -R13 ;  /* 0x000000ffff0a7224 */ /* 0x000fc800078e0a0d */
[----:B------:R1:W2:Y:S02]  /*0470*/  F2I.FTZ.U32.TRUNC.NTZ R9, R8 ;  /* 0x0000000800097305 */ /* 0x0002a4000021f000 */
[----:B-1----:R-:W-:Y:S02]  /*0480*/  IMAD.MOV.U32 R8, RZ, RZ, RZ ;  /* 0x000000ffff087224 */ /* 0x002fe400078e00ff */
[----:B--2---:R-:W-:-:S04]  /*0490*/  IMAD.MOV R11, RZ, RZ, -R9 ;  /* 0x000000ffff0b7224 */ /* 0x004fc800078e0a09 */
[----:B------:R-:W-:-:S04]  /*04a0*/  IMAD R11, R11, R12, RZ ;  /* 0x0000000c0b0b7224 */ /* 0x000fc800078e02ff */
[----:B------:R-:W-:Y:S01]  /*04b0*/  IMAD.HI.U32 R9, R9, R11, R8 ;  /* 0x0000000b09097227 */ /* 0x000fe200078e0008 */
[----:B------:R-:W-:-:S05]  /*04c0*/  SHF.R.U32.HI R8, RZ, UR4, R3 ;  /* 0x00000004ff087c19 */ /* 0x000fca0008011603 */
[----:B------:R-:W-:-:S04]  /*04d0*/  IMAD.HI.U32 R9, R9, R14, RZ ;  /* 0x0000000e09097227 */ /* 0x000fc800078e00ff */
[----:B------:R-:W-:-:S05]  /*04e0*/  IMAD R9, R9, R10, R14 ;  /* 0x0000000a09097224 */ /* 0x000fca00078e020e */
[----:B------:R-:W-:-:S13]  /*04f0*/  ISETP.GT.U32.AND P0, PT, R12, R9, PT ;  /* 0x000000090c00720c */ /* 0x000fda0003f04070 */
[----:B------:R-:W-:Y:S01]  /*0500*/  @!P0 IMAD.IADD R9, R9, 0x1, -R12 ;  /* 0x0000000109098824 */ /* 0x000fe200078e0a0c */
[----:B------:R-:W-:-:S04]  /*0510*/  ISETP.NE.AND P0, PT, R0, RZ, PT ;  /* 0x000000ff0000720c */ /* 0x000fc80003f05270 */
[----:B------:R-:W-:-:S13]  /*0520*/  ISETP.GT.U32.AND P1, PT, R12, R9, PT ;  /* 0x000000090c00720c */ /* 0x000fda0003f24070 */
[----:B------:R-:W-:-:S04]  /*0530*/  @!P1 IMAD.IADD R9, R9, 0x1, -R12 ;  /* 0x0000000109099824 */ /* 0x000fc800078e0a0c */
[----:B------:R-:W-:-:S04]  /*0540*/  IMAD.MOV.U32 R18, RZ, RZ, R9 ;  /* 0x000000ffff127224 */ /* 0x000fc800078e0009 */
[----:B------:R-:W-:Y:S01]  /*0550*/  @!P2 IMAD.MOV R18, RZ, RZ, -R18 ;  /* 0x000000ffff12a224 */ /* 0x000fe200078e0a12 */
[----:B------:R-:W-:-:S05]  /*0560*/  @!P0 LOP3.LUT R18, RZ, R0, RZ, 0x33, !PT ;  /* 0x00000000ff128212 */ /* 0x000fca00078e33ff */
[----:B------:R-:W-:-:S04]  /*0570*/  IMAD R25, R23, R8, R18 ;  /* 0x0000000817197224 */ /* 0x000fc800078e0212 */
[----:B------:R-:W-:-:S05]  /*0580*/  IMAD.IADD R0, R0, 0x1, R25 ;  /* 0x0000000100007824 */ /* 0x000fca00078e0219 */
[----:B0-----:R-:W-:-:S13]  /*0590*/  ISETP.GE.AND P0, PT, R0, UR5, PT ;  /* 0x0000000500007c0c */ /* 0x001fda000bf06270 */
[----:B------:R-:W-:Y:S05]  /*05a0*/  @P0 BRA `(.L_x_16) ;  /* 0x0000000c003c0947 */ /* 0x000fea0003800000 */
[----:B------:R-:W0:Y:S01]  /*05b0*/  I2F.F64 R10, R23 ;  /* 0x00000017000a7312 */ /* 0x000e220000201c00 */
[----:B------:R-:W-:Y:S01]  /*05c0*/  IMAD.MOV.U32 R8, RZ, RZ, 0x1 ;  /* 0x00000001ff087424 */ /* 0x000fe200078e00ff */
[----:B------:R-:W-:Y:S01]  /*05d0*/  UMOV UR6, 0x54442d18 ;  /* 0x54442d1800067882 */ /* 0x000fe20000000000 */
[----:B------:R-:W-:Y:S01]  /*05e0*/  UMOV UR7, 0x401921fb ;  /* 0x401921fb00077882 */ /* 0x000fe20000000000 */
[----:B------:R-:W-:Y:S04]  /*05f0*/  BSSY.RECONVERGENT B1, `(.L_x_17) ;  /* 0x0000014000017945 */ /* 0x000fe80003800200 */
[----:B0-----:R-:W0:Y:S02]  /*0600*/  MUFU.RCP64H R9, R11 ;  /* 0x0000000b00097308 */ /* 0x001e240000001800 */
[----:B0-----:R-:W-:-:S08]  /*0610*/  DFMA R12, -R10, R8, 1 ;  /* 0x3ff000000a0c742b */ /* 0x001fd00000000108 */
[----:B------:R-:W-:Y:S02]  /*0620*/  DFMA R14, R12, R12, R12 ;  /* 0x0000000c0c0e722b */ /* 0x000fe4000000000c */
[----:B------:R-:W0:Y:S06]  /*0630*/  I2F.F64.U32 R12, R18 ;  /* 0x00000012000c7312 */ /* 0x000e2c0000201800 */
[----:B------:R-:W-:-:S08]  /*0640*/  DFMA R14, R8, R14, R8 ;  /* 0x0000000e080e722b */ /* 0x000fd00000000008 */
[----:B------:R-:W-:Y:S02]  /*0650*/  DFMA R8, -R10, R14, 1 ;  /* 0x3ff000000a08742b */ /* 0x000fe4000000010e */
[----:B0-----:R-:W-:-:S06]  /*0660*/  DMUL R12, R12, -UR6 ;  /* 0x800000060c0c7c28 */ /* 0x001fcc0008000000 */
[----:B------:R-:W-:-:S04]  /*0670*/  DFMA R8, R14, R8, R14 ;  /* 0x000000080e08722b */ /* 0x000fc8000000000e */
[----:B------:R-:W-:-:S04]  /*0680*/  FSETP.GEU.AND P1, PT, |R13|, 6.5827683646048100446e-37, PT ;  /* 0x036000000d00780b */ /* 0x000fc80003f2e200 */
[----:B------:R-:W-:-:S08]  /*0690*/  DMUL R14, R12, R8 ;  /* 0x000000080c0e7228 */ /* 0x000fd00000000000 */
[----:B------:R-:W-:-:S08]  /*06a0*/  DFMA R16, -R10, R14, R12 ;  /* 0x0000000e0a10722b */ /* 0x000fd0000000010c */
[----:B------:R-:W-:-:S10]  /*06b0*/  DFMA R8, R8, R16, R14 ;  /* 0x000000100808722b */ /* 0x000fd4000000000e */
[----:B------:R-:W-:-:S05]  /*06c0*/  FFMA R0, RZ, R11, R9 ;  /* 0x0000000bff007223 */ /* 0x000fca0000000009 */
[----:B------:R-:W-:-:S13]  /*06d0*/  FSETP.GT.AND P0, PT, |R0|, 1.469367938527859385e-39, PT ;  /* 0x001000000000780b */ /* 0x000fda0003f04200 */
[----:B------:R-:W-:Y:S05]  /*06e0*/  @P0 BRA P1, `(.L_x_18) ;  /* 0x0000000000100947 */ /* 0x000fea0000800000 */
[----:B------:R-:W-:-:S07]  /*06f0*/  MOV R0, 0x710 ;  /* 0x0000071000007802 */ /* 0x000fce0000000f00 */
[----:B------:R-:W-:Y:S05]  /*0700*/  CALL.REL.NOINC `($__internal_0_$__cuda_sm20_div_rn_f64_full) ;  /* 0x0000000c00187944 */ /* 0x000fea0003c00000 */
[----:B------:R-:W-:Y:S02]  /*0710*/  IMAD.MOV.U32 R8, RZ, RZ, R16 ;  /* 0x000000ffff087224 */ /* 0x000fe400078e0010 */
[----:B------:R-:W-:-:S07]  /*0720*/  IMAD.MOV.U32 R9, RZ, RZ, R17 ;  /* 0x000000ffff097224 */ /* 0x000fce00078e0011 */
.L_x_18:
[----:B------:R-:W-:Y:S05]  /*0730*/  BSYNC.RECONVERGENT B1 ;  /* 0x0000000000017941 */ /* 0x000fea0003800200 */
.L_x_17:
[----:B------:R-:W0:Y:S01]  /*0740*/  F2F.F32.F64 R13, R8 ;  /* 0x00000008000d7310 */ /* 0x000e220000301000 */
[----:B------:R-:W-:Y:S01]  /*0750*/  BSSY.RECONVERGENT B1, `(.L_x_19) ;  /* 0x0000042000017945 */ /* 0x000fe20003800200 */
[C---:B0-----:R-:W-:Y:S01]  /*0760*/  FMUL R0, R13.reuse, 0.63661974668502807617 ;  /* 0x3f22f9830d007820 */ /* 0x041fe20000400000 */
[----:B------:R-:W-:-:S05]  /*0770*/  FSETP.GE.AND P0, PT, |R13|, 105615, PT ;  /* 0x47ce47800d00780b */ /* 0x000fca0003f06200 */
[----:B------:R-:W0:Y:S02]  /*0780*/  F2I.NTZ R0, R0 ;  /* 0x0000000000007305 */ /* 0x000e240000203100 */
[----:B0-----:R-:W-:Y:S01]  /*0790*/  I2FP.F32.S32 R10, R0 ;  /* 0x00000000000a7245 */ /* 0x001fe20000201400 */
[----:B------:R-:W-:-:S04]  /*07a0*/  IMAD.MOV.U32 R20, RZ, RZ, R0 ;  /* 0x000000ffff147224 */ /* 0x000fc800078e0000 */
[----:B------:R-:W-:-:S04]  /*07b0*/  FFMA R11, R10, -1.5707962512969970703, R13 ;  /* 0xbfc90fda0a0b7823 */ /* 0x000fc8000000000d */
[----:B------:R-:W-:-:S04]  /*07c0*/  FFMA R11, R10, -7.5497894158615963534e-08, R11 ;  /* 0xb3a221680a0b7823 */ /* 0x000fc8000000000b */
[----:B------:R-:W-:-:S04]  /*07d0*/  FFMA R19, R10, -5.3903029534742383927e-15, R11 ;  /* 0xa7c234c50a137823 */ /* 0x000fc8000000000b */
[----:B------:R-:W-:Y:S01]  /*07e0*/  IMAD.MOV.U32 R10, RZ, RZ, R19 ;  /* 0x000000ffff0a7224 */ /* 0x000fe200078e0013 */
[----:B------:R-:W-:Y:S06]  /*07f0*/  @!P0 BRA `(.L_x_20) ;  /* 0x0000000000dc8947 */ /* 0x000fec0003800000 */
[----:B------:R-:W-:-:S13]  /*0800*/  FSETP.NEU.AND P0, PT, |R13|, +INF , PT ;  /* 0x7f8000000d00780b */ /* 0x000fda0003f0d200 */
[----:B------:R-:W-:Y:S01]  /*0810*/  @!P0 FMUL R10, RZ, R13 ;  /* 0x0000000dff0a8220 */ /* 0x000fe20000400000 */
[----:B------:R-:W-:Y:S01]  /*0820*/  @!P0 IMAD.MOV.U32 R0, RZ, RZ, RZ ;  /* 0x000000ffff008224 */ /* 0x000fe200078e00ff */
[----:B------:R-:W-:Y:S06]  /*0830*/  @!P0 BRA `(.L_x_20) ;  /* 0x0000000000cc8947 */ /* 0x000fec0003800000 */
[----:B------:R-:W-:Y:S01]  /*0840*/  IMAD.SHL.U32 R8, R13, 0x100, RZ ;  /* 0x000001000d087824 */ /* 0x000fe200078e00ff */
[----:B------:R-:W0:Y:S01]  /*0850*/  LDCU.64 UR10, c[0x4][URZ] ;  /* 0x01000000ff0a77ac */ /* 0x000e220008000a00 */
[----:B------:R-:W-:Y:S02]  /*0860*/  IMAD.MOV.U32 R12, RZ, RZ, RZ ;  /* 0x000000ffff0c7224 */ /* 0x000fe400078e00ff */
[----:B------:R-:W-:Y:S01]  /*0870*/  IMAD.MOV.U32 R0, RZ, RZ, R1 ;  /* 0x000000ffff007224 */ /* 0x000fe200078e0001 */
[----:B------:R-:W-:Y:S01]  /*0880*/  LOP3.LUT R17, R8, 0x80000000, RZ, 0xfc, !PT ;  /* 0x8000000008117812 */ /* 0x000fe200078efcff */
[----:B------:R-:W-:Y:S01]  /*0890*/  UMOV UR6, URZ ;  /* 0x000000ff00067c82 */ /* 0x000fe20008000000 */
[----:B------:R-:W-:-:S05]  /*08a0*/  UMOV UR5, URZ ;  /* 0x000000ff00057c82 */ /* 0x000fca0008000000 */
.L_x_21:
[----:B0-----:R-:W-:Y:S02]  /*08b0*/  IMAD.U32 R8, RZ, RZ, UR10 ;  /* 0x0000000aff087e24 */ /* 0x001fe4000f8e00ff */
[----:B------:R-:W-:-:S05]  /*08c0*/  IMAD.U32 R9, RZ, RZ, UR11 ;  /* 0x0000000bff097e24 */ /* 0x000fca000f8e00ff */
[----:B------:R-:W2:Y:S01]  /*08d0*/  LDG.E.CONSTANT R8, desc[UR8][R8.64] ;  /* 0x0000000808087981 */ /* 0x000ea2000c1e9900 */
[----:B------:R-:W-:Y:S02]  /*08e0*/  UIADD3 UR10, UP0, UPT, UR10, 0x4, URZ ;  /* 0x000000040a0a7890 */ /* 0x000fe4000ff1e0ff */
[----:B------:R-:W-:Y:S02]  /*08f0*/  UIADD3 UR5, UPT, UPT, UR5, 0x1, URZ ;  /* 0x0000000105057890 */ /* 0x000fe4000fffe0ff */
[----:B------:R-:W-:Y:S02]  /*0900*/  UIADD3.X UR11, UPT, UPT, URZ, UR11, URZ, UP0, !UPT ;  /* 0x0000000bff0b7290 */ /* 0x000fe400087fe4ff */
[----:B------:R-:W-:Y:S01]  /*0910*/  UISETP.NE.AND UP0, UPT, UR5, 0x6, UPT ;  /* 0x000000060500788c */ /* 0x000fe2000bf05270 */
[----:B--2---:R-:W-:-:S03]  /*0920*/  IMAD.WIDE.U32 R10, R8, R17, RZ ;  /* 0x00000011080a7225 */ /* 0x004fc600078e00ff */
[----:B------:R-:W-:-:S04]  /*0930*/  IADD3 R15, P0, PT, R10, R12, RZ ;  /* 0x0000000c0a0f7210 */ /* 0x000fc80007f1e0ff */
[----:B------:R-:W-:Y:S01]  /*0940*/  IADD3.X R12, PT, PT, R11, UR6, RZ, P0, !PT ;  /* 0x000000060b0c7c10 */ /* 0x000fe200087fe4ff */
[----:B------:R0:W-:Y:S02]  /*0950*/  STL [R0], R15 ;  /* 0x0000000f00007387 */ /* 0x0001e40000100800 */
[----:B0-----:R-:W-:Y:S01]  /*0960*/  VIADD R0, R0, 0x4 ;  /* 0x0000000400007836 */ /* 0x001fe20000000000 */
[----:B------:R-:W-:Y:S06]  /*0970*/  BRA.U UP0, `(.L_x_21) ;  /* 0xfffffffd00cc7547 */ /* 0x000fec000b83ffff */
[----:B------:R-:W-:Y:S01]  /*0980*/  SHF.R.U32.HI R10, RZ, 0x17, R13 ;  /* 0x00000017ff0a7819 */ /* 0x000fe2000001160d */
[----:B------:R0:W-:Y:S03]  /*0990*/  STL [R1+0x18], R12 ;  /* 0x0000180c01007387 */ /* 0x0001e60000100800 */
[C---:B------:R-:W-:Y:S02]  /*09a0*/  LOP3.LUT R0, R10.reuse, 0xe0, RZ, 0xc0, !PT ;  /* 0x000000e00a007812 */ /* 0x040fe400078ec0ff */
[----:B------:R-:W-:-:S03]  /*09b0*/  LOP3.LUT P0, RZ, R10, 0x1f, RZ, 0xc0, !PT ;  /* 0x0000001f0aff7812 */ /* 0x000fc6000780c0ff */
[----:B------:R-:W-:-:S05]  /*09c0*/  VIADD R0, R0, 0xffffff80 ;  /* 0xffffff8000007836 */ /* 0x000fca0000000000 */
[----:B------:R-:W-:-:S05]  /*09d0*/  SHF.R.U32.HI R0, RZ, 0x5, R0 ;  /* 0x00000005ff007819 */ /* 0x000fca0000011600 */
[----:B------:R-:W-:-:S05]  /*09e0*/  IMAD R14, R0, -0x4, R1 ;  /* 0xfffffffc000e7824 */ /* 0x000fca00078e0201 */
[----:B------:R-:W2:Y:S04]  /*09f0*/  LDL R0, [R14+0x18] ;  /* 0x000018000e007983 */ /* 0x000ea80000100800 */
[----:B------:R-:W2:Y:S04]  /*0a00*/  LDL R9, [R14+0x14] ;  /* 0x000014000e097983 */ /* 0x000ea80000100800 */
[----:B------:R-:W3:Y:S01]  /*0a10*/  @P0 LDL R8, [R14+0x10] ;  /* 0x000010000e080983 */ /* 0x000ee20000100800 */
[----:B------:R-:W-:Y:S01]  /*0a20*/  LOP3.LUT R10, R10, 0x1f, RZ, 0xc0, !PT ;  /* 0x0000001f0a0a7812 */ /* 0x000fe200078ec0ff */
[----:B------:R-:W-:Y:S01]  /*0a30*/  UMOV UR6, 0x54442d19 ;  /* 0x54442d1900067882 */ /* 0x000fe20000000000 */
[----:B------:R-:W-:-:S02]  /*0a40*/  UMOV UR7, 0x3bf921fb ;  /* 0x3bf921fb00077882 */ /* 0x000fc40000000000 */
[-C--:B--2---:R-:W-:Y:S02]  /*0a50*/  @P0 SHF.L.W.U32.HI R0, R9, R10.reuse, R0 ;  /* 0x0000000a09000219 */ /* 0x084fe40000010e00 */
[----:B---3--:R-:W-:Y:S02]  /*0a60*/  @P0 SHF.L.W.U32.HI R9, R8, R10, R9 ;  /* 0x0000000a08090219 */ /* 0x008fe40000010e09 */
[----:B------:R-:W-:Y:S02]  /*0a70*/  ISETP.GE.AND P0, PT, R13, RZ, PT ;  /* 0x000000ff0d00720c */ /* 0x000fe40003f06270 */
[C---:B------:R-:W-:Y:S01]  /*0a80*/  SHF.L.W.U32.HI R10, R9.reuse, 0x2, R0 ;  /* 0x00000002090a7819 */ /* 0x040fe20000010e00 */
[----:B------:R-:W-:-:S03]  /*0a90*/  IMAD.SHL.U32 R9, R9, 0x4, RZ ;  /* 0x0000000409097824 */ /* 0x000fc600078e00ff */
[----:B------:R-:W-:Y:S02]  /*0aa0*/  SHF.R.S32.HI R11, RZ, 0x1f, R10 ;  /* 0x0000001fff0b7819 */ /* 0x000fe4000001140a */
[----:B0-----:R-:W-:Y:S02]  /*0ab0*/  LOP3.LUT R12, R10, R13, RZ, 0x3c, !PT ;  /* 0x0000000d0a0c7212 */ /* 0x001fe400078e3cff */
[C---:B------:R-:W-:Y:S02]  /*0ac0*/  LOP3.LUT R8, R11.reuse, R9, RZ, 0x3c, !PT ;  /* 0x000000090b087212 */ /* 0x040fe400078e3cff */
[----:B------:R-:W-:Y:S02]  /*0ad0*/  LOP3.LUT R9, R11, R10, RZ, 0x3c, !PT ;  /* 0x0000000a0b097212 */ /* 0x000fe400078e3cff */
[----:B------:R-:W-:Y:S02]  /*0ae0*/  SHF.R.U32.HI R11, RZ, 0x1e, R0 ;  /* 0x0000001eff0b7819 */ /* 0x000fe40000011600 */
[----:B------:R-:W-:-:S02]  /*0af0*/  ISETP.GE.AND P1, PT, R12, RZ, PT ;  /* 0x000000ff0c00720c */ /* 0x000fc40003f26270 */
[----:B------:R-:W0:Y:S01]  /*0b00*/  I2F.F64.S64 R8, R8 ;  /* 0x0000000800087312 */ /* 0x000e220000301c00 */
[----:B------:R-:W-:-:S05]  /*0b10*/  LEA.HI R0, R10, R11, RZ, 0x1 ;  /* 0x0000000b0a007211 */ /* 0x000fca00078f08ff */
[----:B------:R-:W-:-:S04]  /*0b20*/  IMAD.MOV R10, RZ, RZ, -R0 ;  /* 0x000000ffff0a7224 */ /* 0x000fc800078e0a00 */
[----:B------:R-:W-:Y:S01]  /*0b30*/  @!P0 IMAD.MOV.U32 R0, RZ, RZ, R10 ;  /* 0x000000ffff008224 */ /* 0x000fe200078e000a */
[----:B0-----:R-:W-:-:S10]  /*0b40*/  DMUL R14, R8, UR6 ;  /* 0x00000006080e7c28 */ /* 0x001fd40008000000 */
[----:B------:R-:W0:Y:S02]  /*0b50*/  F2F.F32.F64 R14, R14 ;  /* 0x0000000e000e7310 */ /* 0x000e240000301000 */
[----:B0-----:R-:W-:-:S07]  /*0b60*/  FSEL R10, -R14, R14, !P1 ;  /* 0x0000000e0e0a7208 */ /* 0x001fce0004800100 */
.L_x_20:
[----:B------:R-:W-:Y:S05]  /*0b70*/  BSYNC.RECONVERGENT B1 ;  /* 0x0000000000017941 */ /* 0x000fea0003800200 */
.L_x_19:
[----:B------:R-:W-:Y:S02]  /*0b80*/  IMAD.MOV.U32 R12, RZ, RZ, 0x37cbac00 ;  /* 0x37cbac00ff0c7424 */ /* 0x000fe400078e00ff */
[----:B------:R-:W-:Y:S01]  /*0b90*/  FMUL R9, R10, R10 ;  /* 0x0000000a0a097220 */ /* 0x000fe20000400000 */
[C---:B------:R-:W-:Y:S01]  /*0ba0*/  LOP3.LUT R11, R0.reuse, 0x1, RZ, 0xc0, !PT ;  /* 0x00000001000b7812 */ /* 0x040fe200078ec0ff */
[----:B------:R-:W-:Y:S01]  /*0bb0*/  IMAD.MOV.U32 R16, RZ, RZ, 0x3c0885e4 ;  /* 0x3c0885e4ff107424 */ /* 0x000fe200078e00ff */
[----:B------:R-:W-:Y:S01]  /*0bc0*/  BSSY.RECONVERGENT B1, `(.L_x_22) ;  /* 0x0000045000017945 */ /* 0x000fe20003800200 */
[----:B------:R-:W-:Y:S01]  /*0bd0*/  FFMA R8, R9, R12, -0.0013887860113754868507 ;  /* 0xbab607ed09087423 */ /* 0x000fe2000000000c */
[----:B------:R-:W-:Y:S01]  /*0be0*/  ISETP.NE.U32.AND P0, PT, R11, 0x1, PT ;  /* 0x000000010b00780c */ /* 0x000fe20003f05070 */
[----:B------:R-:W-:Y:S02]  /*0bf0*/  VIADD R0, R0, 0x1 ;  /* 0x0000000100007836 */ /* 0x000fe40000000000 */
[----:B------:R-:W-:Y:S01]  /*0c00*/  IMAD.MOV.U32 R17, RZ, RZ, 0x3e2aaaa8 ;  /* 0x3e2aaaa8ff117424 */ /* 0x000fe200078e00ff */
[----:B------:R-:W-:-:S02]  /*0c10*/  FSEL R8, R8, -0.00019574658654164522886, P0 ;  /* 0xb94d415308087808 */ /* 0x000fc40000000000 */
[----:B------:R-:W-:Y:S02]  /*0c20*/  FSEL R14, R16, 0.041666727513074874878, !P0 ;  /* 0x3d2aaabb100e7808 */ /* 0x000fe40004000000 */
[----:B------:R-:W-:Y:S02]  /*0c30*/  LOP3.LUT P1, RZ, R0, 0x2, RZ, 0xc0, !PT ;  /* 0x0000000200ff7812 */ /* 0x000fe4000782c0ff */
[----:B------:R-:W-:Y:S01]  /*0c40*/  FSEL R0, R10, 1, !P0 ;  /* 0x3f8000000a007808 */ /* 0x000fe20004000000 */
[----:B------:R-:W-:Y:S01]  /*0c50*/  FFMA R8, R9, R8, R14 ;  /* 0x0000000809087223 */ /* 0x000fe2000000000e */
[----:B------:R-:W-:Y:S02]  /*0c60*/  FSEL R15, -R17, -0.4999999701976776123, !P0 ;  /* 0xbeffffff110f7808 */ /* 0x000fe40004000100 */
[----:B------:R-:W-:Y:S01]  /*0c70*/  FSETP.GE.AND P0, PT, |R13|, 105615, PT ;  /* 0x47ce47800d00780b */ /* 0x000fe20003f06200 */
[C---:B------:R-:W-:Y:S02]  /*0c80*/  FFMA R11, R9.reuse, R0, RZ ;  /* 0x00000000090b7223 */ /* 0x040fe400000000ff */
[----:B------:R-:W-:-:S04]  /*0c90*/  FFMA R8, R9, R8, R15 ;  /* 0x0000000809087223 */ /* 0x000fc8000000000f */
[----:B------:R-:W-:-:S04]  /*0ca0*/  FFMA R18, R11, R8, R0 ;  /* 0x000000080b127223 */ /* 0x000fc80000000000 */
[----:B------:R-:W-:-:S05]  /*0cb0*/  @P1 FADD R18, RZ, -R18 ;  /* 0x80000012ff121221 */ /* 0x000fca0000000000 */
[----:B------:R-:W-:Y:S01]  /*0cc0*/  F2FP.F16.F32.PACK_AB R18, RZ, R18 ;  /* 0x00000012ff12723e */ /* 0x000fe200000000ff */
[----:B------:R-:W-:Y:S06]  /*0cd0*/  @!P0 BRA `(.L_x_23) ;  /* 0x0000000000cc8947 */ /* 0x000fec0003800000 */
[----:B------:R-:W-:-:S13]  /*0ce0*/  FSETP.NEU.AND P0, PT, |R13|, +INF , PT ;  /* 0x7f8000000d00780b */ /* 0x000fda0003f0d200 */
[----:B------:R-:W-:Y:S01]  /*0cf0*/  @!P0 FMUL R19, RZ, R13 ;  /* 0x0000000dff138220 */ /* 0x000fe20000400000 */
[----:B------:R-:W-:Y:S01]  /*0d00*/  @!P0 IMAD.MOV.U32 R20, RZ, RZ, RZ ;  /* 0x000000ffff148224 */ /* 0x000fe200078e00ff */
[----:B------:R-:W-:Y:S06]  /*0d10*/  @!P0 BRA `(.L_x_23) ;  /* 0x0000000000bc8947 */ /* 0x000fec0003800000 */
[----:B------:R-:W0:Y:S01]  /*0d20*/  LDC.64 R8, c[0x4][RZ] ;  /* 0x01000000ff087b82 */ /* 0x000e220000000a00 */
[----:B------:R-:W-:Y:S01]  /*0d30*/  IMAD.SHL.U32 R10, R13, 0x100, RZ ;  /* 0x000001000d0a7824 */ /* 0x000fe200078e00ff */
[----:B------:R-:W-:Y:S01]  /*0d40*/  UMOV UR5, URZ ;  /* 0x000000ff00057c82 */ /* 0x000fe20008000000 */
[----:B------:R-:W-:Y:S02]  /*0d50*/  IMAD.MOV.U32 R0, RZ, RZ, RZ ;  /* 0x000000ffff007224 */ /* 0x000fe400078e00ff */
[----:B------:R-:W-:Y:S01]  /*0d60*/  IMAD.MOV.U32 R19, RZ, RZ, RZ ;  /* 0x000000ffff137224 */ /* 0x000fe200078e00ff */
[----:B------:R-:W-:-:S07]  /*0d70*/  LOP3.LUT R27, R10, 0x80000000, RZ, 0xfc, !PT ;  /* 0x800000000a1b7812 */ /* 0x000fce00078efcff */
.L_x_24:
[----:B0-----:R-:W-:-:S06]  /*0d80*/  IMAD.WIDE.U32 R10, R19, 0x4, R8 ;  /* 0x00000004130a7825 */ /* 0x001fcc00078e0008 */
[----:B------:R-:W2:Y:S01]  /*0d90*/  LDG.E.CONSTANT R10, desc[UR8][R10.64] ;  /* 0x000000080a0a7981 */ /* 0x000ea2000c1e9900 */
[C---:B-1----:R-:W-:Y:S02]  /*0da0*/  IMAD R20, R19.reuse, 0x4, R1 ;  /* 0x0000000413147824 */ /* 0x042fe400078e0201 */
[----:B------:R-:W-:-:S05]  /*0db0*/  VIADD R19, R19, 0x1 ;  /* 0x0000000113137836 */ /* 0x000fca0000000000 */
[----:B------:R-:W-:Y:S01]  /*0dc0*/  ISETP.NE.AND P0, PT, R19, 0x6, PT ;  /* 0x000000061300780c */ /* 0x000fe20003f05270 */
[----:B--2---:R-:W-:-:S03]  /*0dd0*/  IMAD.WIDE.U32 R14, R10, R27, RZ ;  /* 0x0000001b0a0e7225 */ /* 0x004fc600078e00ff */
[----:B------:R-:W-:-:S04]  /*0de0*/  IADD3 R21, P1, PT, R14, R0, RZ ;  /* 0x000000000e157210 */ /* 0x000fc80007f3e0ff */
[----:B------:R-:W-:Y:S01]  /*0df0*/  IADD3.X R0, PT, PT, R15, UR5, RZ, P1, !PT ;  /* 0x000000050f007c10 */ /* 0x000fe20008ffe4ff */
[----:B------:R1:W-:Y:S04]  /*0e00*/  STL [R20], R21 ;  /* 0x0000001514007387 */ /* 0x0003e80000100800 */
[----:B------:R-:W-:Y:S05]  /*0e10*/  @P0 BRA `(.L_x_24) ;  /* 0xfffffffc00d80947 */ /* 0x000fea000383ffff */
        /* <DEDUP_REMOVED lines=12> */
[----:B------:R-:W-:Y:S01]  /*0ee0*/  UMOV UR7, 0x3bf921fb ;  /* 0x3bf921fb00077882 */ /* 0x000fe20000000000 */
[----:B------:R-:W-:-:S02]  /*0ef0*/  ISETP.GE.AND P1, PT, R13, RZ, PT ;  /* 0x000000ff0d00720c */ /* 0x000fc40003f26270 */
[-C--:B--2---:R-:W-:Y:S02]  /*0f00*/  @P0 SHF.L.W.U32.HI R10, R9, R11.reuse, R10 ;  /* 0x0000000b090a0219 */ /* 0x084fe40000010e0a */
[----:B---3--:R-:W-:-:S04]  /*0f10*/  @P0 SHF.L.W.U32.HI R9, R8, R11, R9 ;  /* 0x0000000b08090219 */ /* 0x008fc80000010e09 */
[C---:B-1----:R-:W-:Y:S01]  /*0f20*/  SHF.L.W.U32.HI R20, R9.reuse, 0x2, R10 ;  /* 0x0000000209147819 */ /* 0x042fe20000010e0a */
[----:B------:R-:W-:-:S03]  /*0f30*/  IMAD.SHL.U32 R9, R9, 0x4, RZ ;  /* 0x0000000409097824 */ /* 0x000fc600078e00ff */
[----:B------:R-:W-:Y:S02]  /*0f40*/  SHF.R.S32.HI R11, RZ, 0x1f, R20 ;  /* 0x0000001fff0b7819 */ /* 0x000fe40000011414 */
[----:B------:R-:W-:Y:S02]  /*0f50*/  LOP3.LUT R13, R20, R13, RZ, 0x3c, !PT ;  /* 0x0000000d140d7212 */ /* 0x000fe400078e3cff */
[C---:B------:R-:W-:Y:S02]  /*0f60*/  LOP3.LUT R8, R11.reuse, R9, RZ, 0x3c, !PT ;  /* 0x000000090b087212 */ /* 0x040fe400078e3cff */
[----:B------:R-:W-:Y:S02]  /*0f70*/  LOP3.LUT R9, R11, R20, RZ, 0x3c, !PT ;  /* 0x000000140b097212 */ /* 0x000fe400078e3cff */
[----:B------:R-:W-:Y:S02]  /*0f80*/  SHF.R.U32.HI R11, RZ, 0x1e, R10 ;  /* 0x0000001eff0b7819 */ /* 0x000fe4000001160a */
[----:B------:R-:W-:-:S02]  /*0f90*/  ISETP.GE.AND P0, PT, R13, RZ, PT ;  /* 0x000000ff0d00720c */ /* 0x000fc40003f06270 */
[----:B------:R-:W1:Y:S01]  /*0fa0*/  I2F.F64.S64 R8, R8 ;  /* 0x0000000800087312 */ /* 0x000e620000301c00 */
[----:B------:R-:W-:-:S05]  /*0fb0*/  LEA.HI R20, R20, R11, RZ, 0x1 ;  /* 0x0000000b14147211 */ /* 0x000fca00078f08ff */
[----:B0-----:R-:W-:-:S04]  /*0fc0*/  IMAD.MOV R0, RZ, RZ, -R20 ;  /* 0x000000ffff007224 */ /* 0x001fc800078e0a14 */
[----:B------:R-:W-:Y:S01]  /*0fd0*/  @!P1 IMAD.MOV.U32 R20, RZ, RZ, R0 ;  /* 0x000000ffff149224 */ /* 0x000fe200078e0000 */
[----:B-1----:R-:W-:-:S10]  /*0fe0*/  DMUL R14, R8, UR6 ;  /* 0x00000006080e7c28 */ /* 0x002fd40008000000 */
[----:B------:R-:W0:Y:S02]  /*0ff0*/  F2F.F32.F64 R14, R14 ;  /* 0x0000000e000e7310 */ /* 0x000e240000301000 */
[----:B0-----:R-:W-:-:S07]  /*1000*/  FSEL R19, -R14, R14, !P0 ;  /* 0x0000000e0e137208 */ /* 0x001fce0004000100 */
.L_x_23:
[----:B------:R-:W-:Y:S05]  /*1010*/  BSYNC.RECONVERGENT B1 ;  /* 0x0000000000017941 */ /* 0x000fea0003800200 */
.L_x_22:
[----:B------:R-:W0:Y:S01]  /*1020*/  S2UR UR6, SR_CgaCtaId ;  /* 0x00000000000679c3 */ /* 0x000e220000008800 */
[----:B------:R-:W-:Y:S01]  /*1030*/  UMOV UR5, 0x400 ;  /* 0x0000040000057882 */ /* 0x000fe20000000000 */
[----:B------:R-:W-:Y:S01]  /*1040*/  IMAD R8, R25, 0x2, R4 ;  /* 0x0000000219087824 */ /* 0x000fe200078e0204 */
[C---:B------:R-:W-:Y:S01]  /*1050*/  LOP3.LUT R9, R20.reuse, 0x1, RZ, 0xc0, !PT ;  /* 0x0000000114097812 */ /* 0x040fe200078ec0ff */
[----:B------:R-:W-:Y:S01]  /*1060*/  FMUL R11, R19, R19 ;  /* 0x00000013130b7220 */ /* 0x000fe20000400000 */
[----:B------:R-:W-:Y:S01]  /*1070*/  LOP3.LUT P1, RZ, R20, 0x2, RZ, 0xc0, !PT ;  /* 0x0000000214ff7812 */ /* 0x000fe2000782c0ff */
[----:B------:R-:W-:Y:S01]  /*1080*/  IMAD.IADD R0, R23, 0x1, R8 ;  /* 0x0000000117007824 */ /* 0x000fe200078e0208 */
[----:B------:R-:W-:Y:S01]  /*1090*/  ISETP.NE.U32.AND P0, PT, R9, 0x1, PT ;  /* 0x000000010900780c */ /* 0x000fe20003f05070 */
[----:B------:R-:W-:-:S03]  /*10a0*/  FFMA R12, R11, R12, -0.0013887860113754868507 ;  /* 0xbab607ed0b0c7423 */ /* 0x000fc6000000000c */
[----:B------:R-:W1:Y:S01]  /*10b0*/  LDS.U16 R9, [R0] ;  /* 0x0000000000097984 */ /* 0x000e620000000400 */
[----:B------:R-:W-:Y:S02]  /*10c0*/  FSEL R16, R16, 0.041666727513074874878, P0 ;  /* 0x3d2aaabb10107808 */ /* 0x000fe40000000000 */
[----:B------:R-:W-:Y:S02]  /*10d0*/  FSEL R14, R12, -0.00019574658654164522886, !P0 ;  /* 0xb94d41530c0e7808 */ /* 0x000fe40004000000 */
[----:B------:R-:W-:Y:S01]  /*10e0*/  LDS.U16 R12, [R8] ;  /* 0x00000000080c7984 */ /* 0x000fe20000000400 */
[----:B------:R-:W-:Y:S02]  /*10f0*/  FSEL R17, -R17, -0.4999999701976776123, P0 ;  /* 0xbeffffff11117808 */ /* 0x000fe40000000100 */
[----:B------:R-:W-:Y:S01]  /*1100*/  FFMA R14, R11, R14, R16 ;  /* 0x0000000e0b0e7223 */ /* 0x000fe20000000010 */
[----:B------:R-:W-:-:S03]  /*1110*/  FSEL R19, R19, 1, P0 ;  /* 0x3f80000013137808 */ /* 0x000fc60000000000 */
[C---:B------:R-:W-:Y:S01]  /*1120*/  FFMA R17, R11.reuse, R14, R17 ;  /* 0x0000000e0b117223 */ /* 0x040fe20000000011 */
[----:B0-----:R-:W-:Y:S01]  /*1130*/  ULEA UR5, UR6, UR5, 0x18 ;  /* 0x0000000506057291 */ /* 0x001fe2000f8ec0ff */
[----:B------:R-:W-:-:S04]  /*1140*/  FFMA R14, R11, R19, RZ ;  /* 0x000000130b0e7223 */ /* 0x000fc800000000ff */
[----:B------:R-:W-:Y:S01]  /*1150*/  FFMA R14, R14, R17, R19 ;  /* 0x000000110e0e7223 */ /* 0x000fe20000000013 */
[----:B------:R-:W-:-:S03]  /*1160*/  LEA R10, R25, UR5, 0x1 ;  /* 0x00000005190a7c11 */ /* 0x000fc6000f8e08ff */
[----:B------:R-:W-:Y:S02]  /*1170*/  @P1 FADD R14, RZ, -R14 ;  /* 0x8000000eff0e1221 */ /* 0x000fe40000000000 */
[----:B------:R-:W-:Y:S01]  /*1180*/  IMAD.IADD R23, R23, 0x1, R10 ;  /* 0x0000000117177824 */ /* 0x000fe200078e020a */
[----:B------:R-:W0:Y:S02]  /*1190*/  LDS.U16 R15, [R10] ;  /* 0x000000000a0f7984 */ /* 0x000e240000000400 */
[----:B------:R-:W-:Y:S02]  /*11a0*/  F2FP.F16.F32.PACK_AB R14, RZ, R14 ;  /* 0x0000000eff0e723e */ /* 0x000fe400000000ff */
[----:B------:R-:W2:Y:S02]  /*11b0*/  LDS.U16 R13, [R23] ;  /* 0x00000000170d7984 */ /* 0x000ea40000000400 */
[----:B------:R-:W-:-:S05]  /*11c0*/  PRMT R14, R14, 0x5410, R18 ;  /* 0x000054100e0e7816 */ /* 0x000fca0000000012 */
[----:B-1----:R-:W-:Y:S01]  /*11d0*/  HMUL2 R9, R9.H0_H0, R14 ;  /* 0x0000000e09097232 */ /* 0x002fe20000000800 */
[----:B0-----:R-:W-:-:S03]  /*11e0*/  PRMT R11, R15, 0x5410, R12 ;  /* 0x000054100f0b7816 */ /* 0x001fc6000000000c */
[C-C-:B--2---:R-:W-:Y:S02]  /*11f0*/  HFMA2 R18, R13.reuse.H0_H0, R18.H0_H0, -R9.reuse.H0_H0 ;  /* 0x200000120d127231 */ /* 0x144fe40000140809 */
[----:B------:R-:W-:-:S05]  /*1200*/  HFMA2 R9, R13.H0_H0, R14.H0_H0, R9.H1_H1 ;  /* 0x2000000e0d097231 */ /* 0x000fca0000060809 */
[----:B------:R-:W-:-:S05]  /*1210*/  PRMT R18, R18, 0x5410, R9 ;  /* 0x0000541012127816 */ /* 0x000fca0000000009 */
[C-C-:B------:R-:W-:Y:S02]  /*1220*/  HADD2 R9, R11.reuse, R18.reuse ;  /* 0x000000120b097230 */ /* 0x140fe40000000000 */
[----:B------:R-:W-:-:S03]  /*1230*/  HFMA2 R11, R11, 1, 1, -R18 ;  /* 0x3c003c000b0b7831 */ /* 0x000fc60000100012 */
[----:B------:R-:W-:Y:S01]  /*1240*/  PRMT R12, R9, 0x7632, R12 ;  /* 0x00007632090c7816 */ /* 0x000fe2000000000c */
[----:B------:R0:W-:Y:S04]  /*1250*/  STS.U16 [R10], R9 ;  /* 0x000000090a007388 */ /* 0x0001e80000000400 */
[----:B------:R0:W-:Y:S01]  /*1260*/  STS.U16 [R8], R12 ;  /* 0x0000000c08007388 */ /* 0x0001e20000000400 */
[----:B------:R-:W-:-:S03]  /*1270*/  PRMT R13, R11, 0x7632, R13 ;  /* 0x000076320b0d7816 */ /* 0x000fc6000000000d */
[----:B------:R0:W-:Y:S04]  /*1280*/  STS.U16 [R23], R11 ;  /* 0x0000000b17007388 */ /* 0x0001e80000000400 */
[----:B------:R0:W-:Y:S02]  /*1290*/  STS.U16 [R0], R13 ;  /* 0x0000000d00007388 */ /* 0x0001e40000000400 */
.L_x_16:
[----:B------:R-:W-:Y:S05]  /*12a0*/  BSYNC.RECONVERGENT B0 ;  /* 0x0000000000007941 */ /* 0x000fea0003800200 */
.L_x_15:
[----:B------:R-:W-:Y:S01]  /*12b0*/  UIADD3 UR4, UPT, UPT, UR4, 0x1, URZ ;  /* 0x0000000104047890 */ /* 0x000fe2000fffe0ff */
[----:B------:R-:W-:Y:S05]  /*12c0*/  BAR.SYNC.DEFER_BLOCKING 0x0 ;  /* 0x0000000000007b1d */ /* 0x000fea0000010000 */
[----:B------:R-:W-:-:S13]  /*12d0*/  ISETP.NE.AND P0, PT, R7, UR4, PT ;  /* 0x0000000407007c0c */ /* 0x000fda000bf05270 */
[----:B------:R-:W-:Y:S05]  /*12e0*/  @P0 BRA `(.L_x_25) ;  /* 0xfffffff000200947 */ /* 0x000fea000383ffff */
.L_x_14:
[----:B------:R-:W1:Y:S01]  /*12f0*/  LDS.U16 R5, [R5] ;  /* 0x0000000005057984 */ /* 0x000e620000000400 */
[----:B0-----:R-:W0:Y:S03]  /*1300*/  LDC.64 R8, c[0x0][0x388] ;  /* 0x0000e200ff087b82 */ /* 0x001e260000000a00 */
[----:B------:R-:W2:Y:S01]  /*1310*/  LDS.U16 R6, [R6] ;  /* 0x0000000006067984 */ /* 0x000ea20000000400 */
[----:B0-----:R-:W-:-:S04]  /*1320*/  IMAD.WIDE.U32 R2, R2, 0x8, R8 ;  /* 0x0000000802027825 */ /* 0x001fc800078e0008 */
[----:B-1----:R-:W-:Y:S02]  /*1330*/  HADD2.F32 R8, -RZ, R5.H0_H0 ;  /* 0x20000005ff087230 */ /* 0x002fe40000004100 */
[----:B--2---:R-:W-:-:S05]  /*1340*/  HADD2.F32 R9, -RZ, R6.H0_H0 ;  /* 0x20000006ff097230 */ /* 0x004fca0000004100 */
[----:B------:R-:W-:Y:S01]  /*1350*/  STG.E.64 desc[UR8][R2.64], R8 ;  /* 0x0000000802007986 */ /* 0x000fe2000c101b08 */
[----:B------:R-:W-:Y:S05]  /*1360*/  EXIT ;  /* 0x000000000000794d */ /* 0x000fea0003800000 */
        .weak           $__internal_0_$__cuda_sm20_div_rn_f64_full
        .type           $__internal_0_$__cuda_sm20_div_rn_f64_full,@function
        .size           $__internal_0_$__cuda_sm20_div_rn_f64_full,(.L_x_32 - $__internal_0_$__cuda_sm20_div_rn_f64_full)
$__internal_0_$__cuda_sm20_div_rn_f64_full:
[C---:B------:R-:W-:Y:S01]  /*1370*/  FSETP.GEU.AND P0, PT, |R11|.reuse, 1.469367938527859385e-39, PT ;  /* 0x001000000b00780b */ /* 0x040fe20003f0e200 */
[----:B------:R-:W-:Y:S01]  /*1380*/  IMAD.MOV.U32 R14, RZ, RZ, 0x1 ;  /* 0x00000001ff0e7424 */ /* 0x000fe200078e00ff */
[----:B------:R-:W-:Y:S01]  /*1390*/  LOP3.LUT R8, R11, 0x800fffff, RZ, 0xc0, !PT ;  /* 0x800fffff0b087812 */ /* 0x000fe200078ec0ff */
[----:B------:R-:W-:Y:S01]  /*13a0*/  IMAD.MOV.U32 R26, RZ, RZ, 0x1ca00000 ;  /* 0x1ca00000ff1a7424 */ /* 0x000fe200078e00ff */
[C---:B------:R-:W-:Y:S01]  /*13b0*/  FSETP.GEU.AND P2, PT, |R13|.reuse, 1.469367938527859385e-39, PT ;  /* 0x001000000d00780b */ /* 0x040fe20003f4e200 */
[----:B------:R-:W-:Y:S01]  /*13c0*/  BSSY.RECONVERGENT B2, `(.L_x_26) ;  /* 0x0000052000027945 */ /* 0x000fe20003800200 */
[----:B------:R-:W-:Y:S01]  /*13d0*/  LOP3.LUT R9, R8, 0x3ff00000, RZ, 0xfc, !PT ;  /* 0x3ff0000008097812 */ /* 0x000fe200078efcff */
[----:B------:R-:W-:Y:S01]  /*13e0*/  IMAD.MOV.U32 R8, RZ, RZ, R10 ;  /* 0x000000ffff087224 */ /* 0x000fe200078e000a */
[----:B------:R-:W-:Y:S02]  /*13f0*/  LOP3.LUT R24, R13, 0x7ff00000, RZ, 0xc0, !PT ;  /* 0x7ff000000d187812 */ /* 0x000fe400078ec0ff */
[----:B------:R-:W-:-:S03]  /*1400*/  LOP3.LUT R27, R11, 0x7ff00000, RZ, 0xc0, !PT ;  /* 0x7ff000000b1b7812 */ /* 0x000fc600078ec0ff */
[----:B------:R-:W-:Y:S01]  /*1410*/  @!P0 DMUL R8, R10, 8.98846567431157953865e+307 ;  /* 0x7fe000000a088828 */ /* 0x000fe20000000000 */
[----:B------:R-:W-:-:S03]  /*1420*/  ISETP.GE.U32.AND P1, PT, R24, R27, PT ;  /* 0x0000001b1800720c */ /* 0x000fc60003f26070 */
[----:B------:R-:W-:Y:S02]  /*1430*/  @!P2 LOP3.LUT R17, R11, 0x7ff00000, RZ, 0xc0, !PT ;  /* 0x7ff000000b11a812 */ /* 0x000fe400078ec0ff */
[----:B------:R-:W0:Y:S02]  /*1440*/  MUFU.RCP64H R15, R9 ;  /* 0x00000009000f7308 */ /* 0x000e240000001800 */
[----:B------:R-:W-:Y:S02]  /*1450*/  @!P2 ISETP.GE.U32.AND P3, PT, R24, R17, PT ;  /* 0x000000111800a20c */ /* 0x000fe40003f66070 */
[----:B------:R-:W-:Y:S02]  /*1460*/  @!P0 LOP3.LUT R27, R9, 0x7ff00000, RZ, 0xc0, !PT ;  /* 0x7ff00000091b8812 */ /* 0x000fe400078ec0ff */
[----:B------:R-:W-:-:S04]  /*1470*/  @!P2 SEL R17, R26, 0x63400000, !P3 ;  /* 0x634000001a11a807 */ /* 0x000fc80005800000 */
[----:B------:R-:W-:-:S04]  /*1480*/  @!P2 LOP3.LUT R20, R17, 0x80000000, R13, 0xf8, !PT ;  /* 0x800000001114a812 */ /* 0x000fc800078ef80d */
[----:B------:R-:W-:Y:S01]  /*1490*/  @!P2 LOP3.LUT R21, R20, 0x100000, RZ, 0xfc, !PT ;  /* 0x001000001415a812 */ /* 0x000fe200078efcff */
[----:B------:R-:W-:Y:S01]  /*14a0*/  @!P2 IMAD.MOV.U32 R20, RZ, RZ, RZ ;  /* 0x000000ffff14a224 */ /* 0x000fe200078e00ff */
[----:B0-----:R-:W-:-:S08]  /*14b0*/  DFMA R18, R14, -R8, 1 ;  /* 0x3ff000000e12742b */ /* 0x001fd00000000808 */
[----:B------:R-:W-:-:S08]  /*14c0*/  DFMA R18, R18, R18, R18 ;  /* 0x000000121212722b */ /* 0x000fd00000000012 */
[----:B------:R-:W-:Y:S01]  /*14d0*/  DFMA R18, R14, R18, R14 ;  /* 0x000000120e12722b */ /* 0x000fe2000000000e */
[----:B------:R-:W-:Y:S01]  /*14e0*/  SEL R15, R26, 0x63400000, !P1 ;  /* 0x634000001a0f7807 */ /* 0x000fe20004800000 */
[----:B------:R-:W-:-:S03]  /*14f0*/  IMAD.MOV.U32 R14, RZ, RZ, R12 ;  /* 0x000000ffff0e7224 */ /* 0x000fc600078e000c */
[----:B------:R-:W-:-:S03]  /*1500*/  LOP3.LUT R15, R15, 0x800fffff, R13, 0xf8, !PT ;  /* 0x800fffff0f0f7812 */ /* 0x000fc600078ef80d */
[----:B------:R-:W-:-:S03]  /*1510*/  DFMA R16, R18, -R8, 1 ;  /* 0x3ff000001210742b */ /* 0x000fc60000000808 */
[----:B------:R-:W-:-:S05]  /*1520*/  @!P2 DFMA R14, R14, 2, -R20 ;  /* 0x400000000e0ea82b */ /* 0x000fca0000000814 */
[----:B------:R-:W-:-:S08]  /*1530*/  DFMA R16, R18, R16, R18 ;  /* 0x000000101210722b */ /* 0x000fd00000000012 */
[----:B------:R-:W-:-:S08]  /*1540*/  DMUL R18, R16, R14 ;  /* 0x0000000e10127228 */ /* 0x000fd00000000000 */
[----:B------:R-:W-:-:S08]  /*1550*/  DFMA R20, R18, -R8, R14 ;  /* 0x800000081214722b */ /* 0x000fd0000000000e */
[----:B------:R-:W-:Y:S01]  /*1560*/  DFMA R20, R16, R20, R18 ;  /* 0x000000141014722b */ /* 0x000fe20000000012 */
[----:B------:R-:W-:Y:S01]  /*1570*/  IMAD.MOV.U32 R18, RZ, RZ, R24 ;  /* 0x000000ffff127224 */ /* 0x000fe200078e0018 */
[----:B------:R-:W-:-:S05]  /*1580*/  @!P2 LOP3.LUT R18, R15, 0x7ff00000, RZ, 0xc0, !PT ;  /* 0x7ff000000f12a812 */ /* 0x000fca00078ec0ff */
[----:B------:R-:W-:-:S05]  /*1590*/  VIADD R16, R18, 0xffffffff ;  /* 0xffffffff12107836 */ /* 0x000fca0000000000 */
[----:B------:R-:W-:Y:S01]  /*15a0*/  ISETP.GT.U32.AND P0, PT, R16, 0x7feffffe, PT ;  /* 0x7feffffe1000780c */ /* 0x000fe20003f04070 */
[----:B------:R-:W-:-:S05]  /*15b0*/  VIADD R16, R27, 0xffffffff ;  /* 0xffffffff1b107836 */ /* 0x000fca0000000000 */
[----:B------:R-:W-:-:S13]  /*15c0*/  ISETP.GT.U32.OR P0, PT, R16, 0x7feffffe, P0 ;  /* 0x7feffffe1000780c */ /* 0x000fda0000704470 */
[----:B------:R-:W-:Y:S05]  /*15d0*/  @P0 BRA `(.L_x_27) ;  /* 0x00000000006c0947 */ /* 0x000fea0003800000 */
[----:B------:R-:W-:-:S04]  /*15e0*/  LOP3.LUT R13, R11, 0x7ff00000, RZ, 0xc0, !PT ;  /* 0x7ff000000b0d7812 */ /* 0x000fc800078ec0ff */
[CC--:B------:R-:W-:Y:S02]  /*15f0*/  VIADDMNMX R12, R24.reuse, -R13.reuse, 0xb9600000, !PT ;  /* 0xb9600000180c7446 */ /* 0x0c0fe4000780090d */
[----:B------:R-:W-:Y:S02]  /*1600*/  ISETP.GE.U32.AND P0, PT, R24, R13, PT ;  /* 0x0000000d1800720c */ /* 0x000fe40003f06070 */
[----:B------:R-:W-:Y:S02]  /*1610*/  VIMNMX R12, PT, PT, R12, 0x46a00000, PT ;  /* 0x46a000000c0c7848 */ /* 0x000fe40003fe0100 */
[----:B------:R-:W-:-:S05]  /*1620*/  SEL R13, R26, 0x63400000, !P0 ;  /* 0x634000001a0d7807 */ /* 0x000fca0004000000 */
[----:B------:R-:W-:Y:S02]  /*1630*/  IMAD.IADD R18, R12, 0x1, -R13 ;  /* 0x000000010c127824 */ /* 0x000fe400078e0a0d */
[----:B------:R-:W-:Y:S02]  /*1640*/  IMAD.MOV.U32 R12, RZ, RZ, RZ ;  /* 0x000000ffff0c7224 */ /* 0x000fe400078e00ff */
[----:B------:R-:W-:-:S06]  /*1650*/  VIADD R13, R18, 0x7fe00000 ;  /* 0x7fe00000120d7836 */ /* 0x000fcc0000000000 */
[----:B------:R-:W-:-:S10]  /*1660*/  DMUL R16, R20, R12 ;  /* 0x0000000c14107228 */ /* 0x000fd40000000000 */
[----:B------:R-:W-:-:S13]  /*1670*/  FSETP.GTU.AND P0, PT, |R17|, 1.469367938527859385e-39, PT ;  /* 0x001000001100780b */ /* 0x000fda0003f0c200 */
[----:B------:R-:W-:Y:S05]  /*1680*/  @P0 BRA `(.L_x_28) ;  /* 0x0000000000940947 */ /* 0x000fea0003800000 */
[----:B------:R-:W-:Y:S01]  /*1690*/  DFMA R8, R20, -R8, R14 ;  /* 0x800000081408722b */ /* 0x000fe2000000000e */
[----:B------:R-:W-:-:S09]  /*16a0*/  IMAD.MOV.U32 R12, RZ, RZ, RZ ;  /* 0x000000ffff0c7224 */ /* 0x000fd200078e00ff */
[C---:B------:R-:W-:Y:S02]  /*16b0*/  FSETP.NEU.AND P0, PT, R9.reuse, RZ, PT ;  /* 0x000000ff0900720b */ /* 0x040fe40003f0d000 */
[----:B------:R-:W-:-:S04]  /*16c0*/  LOP3.LUT R11, R9, 0x80000000, R11, 0x48, !PT ;  /* 0x80000000090b7812 */ /* 0x000fc800078e480b */
[----:B------:R-:W-:-:S07]  /*16d0*/  LOP3.LUT R13, R11, R13, RZ, 0xfc, !PT ;  /* 0x0000000d0b0d7212 */ /* 0x000fce00078efcff */
[----:B------:R-:W-:Y:S05]  /*16e0*/  @!P0 BRA `(.L_x_28) ;  /* 0x00000000007c8947 */ /* 0x000fea0003800000 */
[----:B------:R-:W-:Y:S01]  /*16f0*/  IMAD.MOV R9, RZ, RZ, -R18 ;  /* 0x000000ffff097224 */ /* 0x000fe200078e0a12 */
[----:B------:R-:W-:Y:S01]  /*1700*/  DMUL.RP R12, R20, R12 ;  /* 0x0000000c140c7228 */ /* 0x000fe20000008000 */
[----:B------:R-:W-:-:S06]  /*1710*/  IMAD.MOV.U32 R8, RZ, RZ, RZ ;  /* 0x000000ffff087224 */ /* 0x000fcc00078e00ff */
[----:B------:R-:W-:-:S03]  /*1720*/  DFMA R8, R16, -R8, R20 ;  /* 0x800000081008722b */ /* 0x000fc60000000014 */
[----:B------:R-:W-:-:S03]  /*1730*/  LOP3.LUT R11, R13, R11, RZ, 0x3c, !PT ;  /* 0x0000000b0d0b7212 */ /* 0x000fc600078e3cff */
[----:B------:R-:W-:-:S04]  /*1740*/  IADD3 R8, PT, PT, -R18, -0x43300000, RZ ;  /* 0xbcd0000012087810 */ /* 0x000fc80007ffe1ff */
[----:B------:R-:W-:-:S04]  /*1750*/  FSETP.NEU.AND P0, PT, |R9|, R8, PT ;  /* 0x000000080900720b */ /* 0x000fc80003f0d200 */
[----:B------:R-:W-:Y:S02]  /*1760*/  FSEL R16, R12, R16, !P0 ;  /* 0x000000100c107208 */ /* 0x000fe40004000000 */
[----:B------:R-:W-:Y:S01]  /*1770*/  FSEL R17, R11, R17, !P0 ;  /* 0x000000110b117208 */ /* 0x000fe20004000000 */
[----:B------:R-:W-:Y:S06]  /*1780*/  BRA `(.L_x_28) ;  /* 0x0000000000547947 */ /* 0x000fec0003800000 */
.L_x_27:
[----:B------:R-:W-:-:S14]  /*1790*/  DSETP.NAN.AND P0, PT, R12, R12, PT ;  /* 0x0000000c0c00722a */ /* 0x000fdc0003f08000 */
[----:B------:R-:W-:Y:S05]  /*17a0*/  @P0 BRA `(.L_x_29) ;  /* 0x0000000000440947 */ /* 0x000fea0003800000 */
[----:B------:R-:W-:-:S14]  /*17b0*/  DSETP.NAN.AND P0, PT, R10, R10, PT ;  /* 0x0000000a0a00722a */ /* 0x000fdc0003f08000 */
[----:B------:R-:W-:Y:S05]  /*17c0*/  @P0 BRA `(.L_x_30) ;  /* 0x0000000000300947 */ /* 0x000fea0003800000 */
[----:B------:R-:W-:Y:S01]  /*17d0*/  ISETP.NE.AND P0, PT, R18, R27, PT ;  /* 0x0000001b1200720c */ /* 0x000fe20003f05270 */
[----:B------:R-:W-:Y:S02]  /*17e0*/  IMAD.MOV.U32 R16, RZ, RZ, 0x0 ;  /* 0x00000000ff107424 */ /* 0x000fe400078e00ff */
[----:B------:R-:W-:-:S10]  /*17f0*/  IMAD.MOV.U32 R17, RZ, RZ, -0x80000 ;  /* 0xfff80000ff117424 */ /* 0x000fd400078e00ff */
[----:B------:R-:W-:Y:S05]  /*1800*/  @!P0 BRA `(.L_x_28) ;  /* 0x0000000000348947 */ /* 0x000fea0003800000 */
[----:B------:R-:W-:Y:S02]  /*1810*/  ISETP.NE.AND P0, PT, R18, 0x7ff00000, PT ;  /* 0x7ff000001200780c */ /* 0x000fe40003f05270 */
[----:B------:R-:W-:Y:S02]  /*1820*/  LOP3.LUT R17, R13, 0x80000000, R11, 0x48, !PT ;  /* 0x800000000d117812 */ /* 0x000fe400078e480b */
[----:B------:R-:W-:-:S13]  /*1830*/  ISETP.EQ.OR P0, PT, R27, RZ, !P0 ;  /* 0x000000ff1b00720c */ /* 0x000fda0004702670 */
[----:B------:R-:W-:Y:S01]  /*1840*/  @P0 LOP3.LUT R8, R17, 0x7ff00000, RZ, 0xfc, !PT ;  /* 0x7ff0000011080812 */ /* 0x000fe200078efcff */
[----:B------:R-:W-:Y:S02]  /*1850*/  @!P0 IMAD.MOV.U32 R16, RZ, RZ, RZ ;  /* 0x000000ffff108224 */ /* 0x000fe400078e00ff */
[----:B------:R-:W-:Y:S02]  /*1860*/  @P0 IMAD.MOV.U32 R16, RZ, RZ, RZ ;  /* 0x000000ffff100224 */ /* 0x000fe400078e00ff */
[----:B------:R-:W-:Y:S01]  /*1870*/  @P0 IMAD.MOV.U32 R17, RZ, RZ, R8 ;  /* 0x000000ffff110224 */ /* 0x000fe200078e0008 */
[----:B------:R-:W-:Y:S06]  /*1880*/  BRA `(.L_x_28) ;  /* 0x0000000000147947 */ /* 0x000fec0003800000 */
.L_x_30:
[----:B------:R-:W-:Y:S01]  /*1890*/  LOP3.LUT R17, R11, 0x80000, RZ, 0xfc, !PT ;  /* 0x000800000b117812 */ /* 0x000fe200078efcff */
[----:B------:R-:W-:Y:S01]  /*18a0*/  IMAD.MOV.U32 R16, RZ, RZ, R10 ;  /* 0x000000ffff107224 */ /* 0x000fe200078e000a */
[----:B------:R-:W-:Y:S06]  /*18b0*/  BRA `(.L_x_28) ;  /* 0x0000000000087947 */ /* 0x000fec0003800000 */
.L_x_29:
[----:B------:R-:W-:Y:S01]  /*18c0*/  LOP3.LUT R17, R13, 0x80000, RZ, 0xfc, !PT ;  /* 0x000800000d117812 */ /* 0x000fe200078efcff */
[----:B------:R-:W-:-:S07]  /*18d0*/  IMAD.MOV.U32 R16, RZ, RZ, R12 ;  /* 0x000000ffff107224 */ /* 0x000fce00078e000c */
.L_x_28:
[----:B------:R-:W-:Y:S05]  /*18e0*/  BSYNC.RECONVERGENT B2 ;  /* 0x0000000000027941 */ /* 0x000fea0003800200 */
.L_x_26:
[----:B------:R-:W-:Y:S02]  /*18f0*/  IMAD.MOV.U32 R8, RZ, RZ, R0 ;  /* 0x000000ffff087224 */ /* 0x000fe400078e0000 */
[----:B------:R-:W-:-:S04]  /*1900*/  IMAD.MOV.U32 R9, RZ, RZ, 0x0 ;  /* 0x00000000ff097424 */ /* 0x000fc800078e00ff */
[----:B------:R-:W-:Y:S05]  /*1910*/  RET.REL.NODEC R8 `(_Z15tensorFFTKernelPK6float2PS_ii) ;  /* 0xffffffe408b87950 */ /* 0x000fea0003c3ffff */
.L_x_31:
        /* <DEDUP_REMOVED lines=14> */
.L_x_32:


//--------------------- .nv.global.init           --------------------------
	.section	.nv.global.init,"aw",@progbits
	.align	4
.nv.global.init:
	.type		__cudart_i2opi_f,@object
	.size		__cudart_i2opi_f,(.L_0 - __cudart_i2opi_f)
__cudart_i2opi_f:
        /*0000*/ 	.byte	0x41, 0x90, 0x43, 0x3c, 0x99, 0x95, 0x62, 0xdb, 0xc0, 0xdd, 0x34, 0xf5, 0xd1, 0x57, 0x27, 0xfc
        /*0010*/ 	.byte	0x29, 0x15, 0x44, 0x4e, 0x6e, 0x83, 0xf9, 0xa2
.L_0:


//--------------------- .nv.shared._Z14largeFFTKernelPK6float2PS_ii --------------------------
	.section	.nv.shared._Z14largeFFTKernelPK6float2PS_ii,"aw",@nobits
	.sectionflags	@""
	.align	16
	.zero		1024


//--------------------- .nv.shared.reserved.0     --------------------------
	.section	.nv.shared.reserved.0,"aw",@nobits
	.weak		__nv_reservedSMEM_offset_0_alias
	.size		__nv_reservedSMEM_offset_0_alias, 0, 64
	.other		__nv_reservedSMEM_offset_0_alias,@"STO_CUDA_RESERVED_SHARED STV_DEFAULT"
__nv_reservedSMEM_offset_0_alias:
	.zero		0
	.zero		64


//--------------------- .nv.shared._Z18optimizedFFTKernelPK6float2PS_ii --------------------------
	.section	.nv.shared._Z18optimizedFFTKernelPK6float2PS_ii,"aw",@nobits
	.sectionflags	@""
	.align	16
	.zero		1024


//--------------------- .nv.shared._Z15tensorFFTKernelPK6float2PS_ii --------------------------
	.section	.nv.shared._Z15tensorFFTKernelPK6float2PS_ii,"aw",@nobits
	.sectionflags	@""
	.align	16
	.zero		1024


//--------------------- .nv.constant0._Z14largeFFTKernelPK6float2PS_ii --------------------------
	.section	.nv.constant0._Z14largeFFTKernelPK6float2PS_ii,"a",@progbits
	.sectionflags	@""
	.align	4
.nv.constant0._Z14largeFFTKernelPK6float2PS_ii:
	.zero		920


//--------------------- .nv.constant0._Z18optimizedFFTKernelPK6float2PS_ii --------------------------
	.section	.nv.constant0._Z18optimizedFFTKernelPK6float2PS_ii,"a",@progbits
	.sectionflags	@""
	.align	4
.nv.constant0._Z18optimizedFFTKernelPK6float2PS_ii:
	.zero		920


//--------------------- .nv.constant0._Z15tensorFFTKernelPK6float2PS_ii --------------------------
	.section	.nv.constant0._Z15tensorFFTKernelPK6float2PS_ii,"a",@progbits
	.sectionflags	@""
	.align	4
.nv.constant0._Z15tensorFFTKernelPK6float2PS_ii:
	.zero		920


//--------------------- SYMBOLS --------------------------

	.type		.nv.reservedSmem.offset0,@object
	.size		.nv.reservedSmem.offset0,0x4
	.type		.nv.reservedSmem.cap,@object
	.size		.nv.reservedSmem.cap,0x4
